// auto-generated by cutlass_sweep.gemm — config: {"arch": "sm_90", "cluster_m": 2, "cluster_n": 1, "dtype": "int8", "dtype_b": "int8", "layout": "nt", "stages": 0, "tile_k": 256, "tile_m": 128, "tile_n": 224}
#include "cutlass/cutlass.h"
#include "cutlass/gemm/collective/collective_builder.hpp"
#include "cutlass/gemm/device/gemm_universal_adapter.h"
#include "cutlass/gemm/kernel/gemm_universal.hpp"
#include "cutlass/epilogue/collective/collective_builder.hpp"

using ElemA = int8_t;
using ElemB = int8_t;
using ElemCD = int8_t;
using Acc  = int32_t;
using TileShape    = cute::Shape<cute::_128, cute::_224, cute::_256>;
using ClusterShape = cute::Shape<cute::_2, cute::_1, cute::_1>;

using CollectiveEpilogue = typename cutlass::epilogue::collective::CollectiveBuilder<
    cutlass::arch::Sm90, cutlass::arch::OpClassTensorOp,
    TileShape, ClusterShape,
    cutlass::epilogue::collective::EpilogueTileAuto,
    Acc, Acc,
    ElemCD, cutlass::layout::RowMajor, 128 / cutlass::sizeof_bits<ElemCD>::value,
    ElemCD, cutlass::layout::RowMajor, 128 / cutlass::sizeof_bits<ElemCD>::value,
    cutlass::epilogue::collective::EpilogueScheduleAuto
  >::CollectiveOp;

using CollectiveMainloop = typename cutlass::gemm::collective::CollectiveBuilder<
    cutlass::arch::Sm90, cutlass::arch::OpClassTensorOp,
    ElemA, cutlass::layout::RowMajor, 128 / cutlass::sizeof_bits<ElemA>::value,
    ElemB, cutlass::layout::ColumnMajor, 128 / cutlass::sizeof_bits<ElemB>::value,
    Acc,
    TileShape, ClusterShape,
    cutlass::gemm::collective::StageCountAutoCarveout<static_cast<int>(sizeof(typename CollectiveEpilogue::SharedStorage))>,
    cutlass::gemm::collective::KernelScheduleAuto
  >::CollectiveOp;

using GemmKernel = cutlass::gemm::kernel::GemmUniversal<
    cute::Shape<int,int,int,int>,
    CollectiveMainloop,
    CollectiveEpilogue
>;
using Gemm = cutlass::gemm::device::GemmUniversalAdapter<GemmKernel>;

// Force the device kernel symbol into the cubin without needing a host main.
auto* _anchor = &cutlass::device_kernel<GemmKernel>;


// ===== COMPILED SASS (sm_90a) =====

	.target	sm_90a

	.elftype	@"ET_EXEC"


//--------------------- .note.nv.tkinfo           --------------------------
	.section	.note.nv.tkinfo,"",@"SHT_NOTE"
	.sectionflags	@"SHF_NOTE_NV_TKINFO"
	.tkinfo
        /*0018*/ 	.word	0x00000002
        /*0030*/ 	.string	""
        /*0030*/ 	.string	"ptxas"
        /*0030*/ 	.string	"Cuda compilation tools, release 13.0, V13.0.88"
        /*0030*/ 	.string	"Build cuda_13.0.r13.0/compiler.36424714_0"
        /*0030*/ 	.string	"-arch sm_90a -m 64 "



//--------------------- .note.nv.cuinfo           --------------------------
	.section	.note.nv.cuinfo,"",@"SHT_NOTE"
	.sectionflags	@"SHF_NOTE_NV_CUINFO"
        /*0018*/ 	.short	0x0002
        /*001a*/ 	.short	0x005a
        /*001c*/ 	.short	0x0082
	.zero		2


//--------------------- .nv.info                  --------------------------
	.section	.nv.info,"",@"SHT_CUDA_INFO"
	.align	4


	//----- nvinfo : EIATTR_REGCOUNT
	.align		4
        /*0000*/ 	.byte	0x04, 0x2f
        /*0002*/ 	.short	(.L_15 - .L_14)
	.align		4
.L_14:
        /*0004*/ 	.word	index@(_ZN7cutlass13device_kernelINS_4gemm6kernel13GemmUniversalIN4cute5tupleIJiiiiEEENS1_10collective13CollectiveMmaINS1_34MainloopSm90TmaGmmaWarpSpecializedILi2ENS5_IJNS4_1CILi2EEENSA_ILi1EEESC_EEENS1_35KernelTmaWarpSpecializedCooperativeEEENS5_IJNSA_ILi128EEENSA_ILi224EEENSA_ILi256EEEEEEaNS5_IJlSC_lEEEaSK_NS4_8TiledMMAINS4_8MMA_AtomIJNS4_4SM904GMMA26MMA_64x32x32_S32S8S8_SS_TNEEEENS4_6LayoutISD_NS5_IJSC_NSA_ILi0EEESS_EEEEENS5_IJNS4_10UnderscoreESV_SV_EEEEENS4_13SM90_TMA_LOADENS4_14ComposedLayoutINS4_7SwizzleILi3ELi4ELi3EEENS4_18smem_ptr_flag_bitsILi8EEENSR_INS5_IJNSA_ILi8EEESG_EEENS5_IJSG_SC_EEEEEEEvNS4_8identityENS4_23SM90_TMA_LOAD_MULTICASTES18_vS19_EENS_8epilogue10collective6detail29Sm90TmaWarpSpecializedAdapterINS1D_15DefaultEpilogueIaSK_SK_NS1C_6thread17LinearCombinationIaLi1EiiLNS1H_9ScaleType4KindE0ELNS_15FloatRoundStyleE2EaEENS1_15EpilogueDefaultEEEEEvvEEEEvNT_6ParamsE)
        /*0008*/ 	.word	0x000000a8


	//----- nvinfo : EIATTR_FRAME_SIZE
	.align		4
.L_15:
        /*000c*/ 	.byte	0x04, 0x11
        /*000e*/ 	.short	(.L_17 - .L_16)
	.align		4
.L_16:
        /*0010*/ 	.word	index@(_ZN7cutlass13device_kernelINS_4gemm6kernel13GemmUniversalIN4cute5tupleIJiiiiEEENS1_10collective13CollectiveMmaINS1_34MainloopSm90TmaGmmaWarpSpecializedILi2ENS5_IJNS4_1CILi2EEENSA_ILi1EEESC_EEENS1_35KernelTmaWarpSpecializedCooperativeEEENS5_IJNSA_ILi128EEENSA_ILi224EEENSA_ILi256EEEEEEaNS5_IJlSC_lEEEaSK_NS4_8TiledMMAINS4_8MMA_AtomIJNS4_4SM904GMMA26MMA_64x32x32_S32S8S8_SS_TNEEEENS4_6LayoutISD_NS5_IJSC_NSA_ILi0EEESS_EEEEENS5_IJNS4_10UnderscoreESV_SV_EEEEENS4_13SM90_TMA_LOADENS4_14ComposedLayoutINS4_7SwizzleILi3ELi4ELi3EEENS4_18smem_ptr_flag_bitsILi8EEENSR_INS5_IJNSA_ILi8EEESG_EEENS5_IJSG_SC_EEEEEEEvNS4_8identityENS4_23SM90_TMA_LOAD_MULTICASTES18_vS19_EENS_8epilogue10collective6detail29Sm90TmaWarpSpecializedAdapterINS1D_15DefaultEpilogueIaSK_SK_NS1C_6thread17LinearCombinationIaLi1EiiLNS1H_9ScaleType4KindE0ELNS_15FloatRoundStyleE2EaEENS1_15EpilogueDefaultEEEEEvvEEEEvNT_6ParamsE)
        /*0014*/ 	.word	0x00000000


	//----- nvinfo : EIATTR_MIN_STACK_SIZE
	.align		4
.L_17:
        /*0018*/ 	.byte	0x04, 0x12
        /*001a*/ 	.short	(.L_19 - .L_18)
	.align		4
.L_18:
        /*001c*/ 	.word	index@(_ZN7cutlass13device_kernelINS_4gemm6kernel13GemmUniversalIN4cute5tupleIJiiiiEEENS1_10collective13CollectiveMmaINS1_34MainloopSm90TmaGmmaWarpSpecializedILi2ENS5_IJNS4_1CILi2EEENSA_ILi1EEESC_EEENS1_35KernelTmaWarpSpecializedCooperativeEEENS5_IJNSA_ILi128EEENSA_ILi224EEENSA_ILi256EEEEEEaNS5_IJlSC_lEEEaSK_NS4_8TiledMMAINS4_8MMA_AtomIJNS4_4SM904GMMA26MMA_64x32x32_S32S8S8_SS_TNEEEENS4_6LayoutISD_NS5_IJSC_NSA_ILi0EEESS_EEEEENS5_IJNS4_10UnderscoreESV_SV_EEEEENS4_13SM90_TMA_LOADENS4_14ComposedLayoutINS4_7SwizzleILi3ELi4ELi3EEENS4_18smem_ptr_flag_bitsILi8EEENSR_INS5_IJNSA_ILi8EEESG_EEENS5_IJSG_SC_EEEEEEEvNS4_8identityENS4_23SM90_TMA_LOAD_MULTICASTES18_vS19_EENS_8epilogue10collective6detail29Sm90TmaWarpSpecializedAdapterINS1D_15DefaultEpilogueIaSK_SK_NS1C_6thread17LinearCombinationIaLi1EiiLNS1H_9ScaleType4KindE0ELNS_15FloatRoundStyleE2EaEENS1_15EpilogueDefaultEEEEEvvEEEEvNT_6ParamsE)
        /*0020*/ 	.word	0x00000000
.L_19:


//--------------------- .nv.compat                --------------------------
	.section	.nv.compat,"",@"SHT_CUDA_COMPAT_INFO"
	.align	4
        /*0000*/ 	.byte	0x02, 0x09, 0x01, 0x00, 0x02, 0x02, 0x04, 0x00, 0x02, 0x05, 0x05, 0x00, 0x03, 0x07, 0x01, 0x01
        /*0010*/ 	.byte	0x02, 0x03, 0x01, 0x00, 0x02, 0x06, 0x01, 0x00, 0x04, 0x0b, 0x08, 0x00, 0x00, 0x00, 0x00, 0x00
        /*0020*/ 	.byte	0x00, 0x00, 0x00, 0x00


//--------------------- .nv.info._ZN7cutlass13device_kernelINS_4gemm6kernel13GemmUniversalIN4cute5tupleIJiiiiEEENS1_10collective13CollectiveMmaINS1_34MainloopSm90TmaGmmaWarpSpecializedILi2ENS5_IJNS4_1CILi2EEENSA_ILi1EEESC_EEENS1_35KernelTmaWarpSpecializedCooperativeEEENS5_IJNSA_ILi128EEENSA_ILi224EEENSA_ILi256EEEEEEaNS5_IJlSC_lEEEaSK_NS4_8TiledMMAINS4_8MMA_AtomIJNS4_4SM904GMMA26MMA_64x32x32_S32S8S8_SS_TNEEEENS4_6LayoutISD_NS5_IJSC_NSA_ILi0EEESS_EEEEENS5_IJNS4_10UnderscoreESV_SV_EEEEENS4_13SM90_TMA_LOADENS4_14ComposedLayoutINS4_7SwizzleILi3ELi4ELi3EEENS4_18smem_ptr_flag_bitsILi8EEENSR_INS5_IJNSA_ILi8EEESG_EEENS5_IJSG_SC_EEEEEEEvNS4_8identityENS4_23SM90_TMA_LOAD_MULTICASTES18_vS19_EENS_8epilogue10collective6detail29Sm90TmaWarpSpecializedAdapterINS1D_15DefaultEpilogueIaSK_SK_NS1C_6thread17LinearCombinationIaLi1EiiLNS1H_9ScaleType4KindE0ELNS_15FloatRoundStyleE2EaEENS1_15EpilogueDefaultEEEEEvvEEEEvNT_6ParamsE --------------------------
	.section	.nv.info._ZN7cutlass13device_kernelINS_4gemm6kernel13GemmUniversalIN4cute5tupleIJiiiiEEENS1_10collective13CollectiveMmaINS1_34MainloopSm90TmaGmmaWarpSpecializedILi2ENS5_IJNS4_1CILi2EEENSA_ILi1EEESC_EEENS1_35KernelTmaWarpSpecializedCooperativeEEENS5_IJNSA_ILi128EEENSA_ILi224EEENSA_ILi256EEEEEEaNS5_IJlSC_lEEEaSK_NS4_8TiledMMAINS4_8MMA_AtomIJNS4_4SM904GMMA26MMA_64x32x32_S32S8S8_SS_TNEEEENS4_6LayoutISD_NS5_IJSC_NSA_ILi0EEESS_EEEEENS5_IJNS4_10UnderscoreESV_SV_EEEEENS4_13SM90_TMA_LOADENS4_14ComposedLayoutINS4_7SwizzleILi3ELi4ELi3EEENS4_18smem_ptr_flag_bitsILi8EEENSR_INS5_IJNSA_ILi8EEESG_EEENS5_IJSG_SC_EEEEEEEvNS4_8identityENS4_23SM90_TMA_LOAD_MULTICASTES18_vS19_EENS_8epilogue10collective6detail29Sm90TmaWarpSpecializedAdapterINS1D_15DefaultEpilogueIaSK_SK_NS1C_6thread17LinearCombinationIaLi1EiiLNS1H_9ScaleType4KindE0ELNS_15FloatRoundStyleE2EaEENS1_15EpilogueDefaultEEEEEvvEEEEvNT_6ParamsE,"",@"SHT_CUDA_INFO"
	.sectionflags	@""
	.align	4


	//----- nvinfo : EIATTR_CUDA_API_VERSION
	.align		4
        /*0000*/ 	.byte	0x04, 0x37
        /*0002*/ 	.short	(.L_21 - .L_20)
.L_20:
        /*0004*/ 	.word	0x00000082


	//----- nvinfo : EIATTR_KPARAM_INFO
	.align		4
.L_21:
        /*0008*/ 	.byte	0x04, 0x17
        /*000a*/ 	.short	(.L_23 - .L_22)
.L_22:
        /*000c*/ 	.word	0x00000000
        /*0010*/ 	.short	0x0000
        /*0012*/ 	.short	0x0070
        /*0014*/ 	.byte	0x00, 0xf0, 0x01, 0x10


	//----- nvinfo : EIATTR_SPARSE_MMA_MASK
	.align		4
.L_23:
        /*0018*/ 	.byte	0x03, 0x50
        /*001a*/ 	.short	0x0000


	//----- nvinfo : EIATTR_MAXREG_COUNT
	.align		4
        /*001c*/ 	.byte	0x03, 0x1b
        /*001e*/ 	.short	0x00a8


	//----- nvinfo : EIATTR_NUM_BARRIERS
	.align		4
        /*0020*/ 	.byte	0x02, 0x4c
        /*0022*/ 	.byte	0x01
	.zero		1


	//----- nvinfo : EIATTR_EXTERNS
	.align		4
        /*0024*/ 	.byte	0x04, 0x0f
        /*0026*/ 	.short	(.L_25 - .L_24)


	//   ....[0]....
	.align		4
.L_24:
        /*0028*/ 	.word	index@(__assertfail)


	//----- nvinfo : EIATTR_MERCURY_ISA_VERSION
	.align		4
.L_25:
        /*002c*/ 	.byte	0x03, 0x5f
        /*002e*/ 	.short	0x0101


	//----- nvinfo : EIATTR_INT_WARP_WIDE_INSTR_OFFSETS
	.align		4
        /*0030*/ 	.byte	0x04, 0x31
        /*0032*/ 	.short	(.L_27 - .L_26)


	//   ....[0]....
.L_26:
        /*0034*/ 	.word	0x00000440


	//   ....[1]....
        /*0038*/ 	.word	0x00000470


	//   ....[2]....
        /*003c*/ 	.word	0x00000630


	//   ....[3]....
        /*0040*/ 	.word	0x00004550


	//----- nvinfo : EIATTR_COOP_GROUP_MASK_REGIDS
	.align		4
.L_27:
        /*0044*/ 	.byte	0x04, 0x29
        /*0046*/ 	.short	(.L_29 - .L_28)


	//   ....[0]....
.L_28:
        /*0048*/ 	.word	0xffffffff


	//   ....[1]....
        /*004c*/ 	.word	0xffffffff


	//   ....[2]....
        /*0050*/ 	.word	0xffffffff


	//   ....[3]....
        /*0054*/ 	.word	0xffffffff


	//   ....[4]....
        /*0058*/ 	.word	0xffffffff


	//   ....[5]....
        /*005c*/ 	.word	0xffffffff


	//----- nvinfo : EIATTR_COOP_GROUP_INSTR_OFFSETS
	.align		4
.L_29:
        /*0060*/ 	.byte	0x04, 0x28
        /*0062*/ 	.short	(.L_31 - .L_30)


	//   ....[0]....
.L_30:
        /*0064*/ 	.word	0x00000060


	//   ....[1]....
        /*0068*/ 	.word	0x00000070


	//   ....[2]....
        /*006c*/ 	.word	0x00000130


	//   ....[3]....
        /*0070*/ 	.word	0x00000290


	//   ....[4]....
        /*0074*/ 	.word	0x000007b0


	//   ....[5]....
        /*0078*/ 	.word	0x000011e0


	//----- nvinfo : EIATTR_REG_RECONFIG
	.align		4
.L_31:
        /*007c*/ 	.byte	0x01, 0x54
	.zero		2


	//----- nvinfo : EIATTR_SYSCALL_OFFSETS
	.align		4
        /*0080*/ 	.byte	0x04, 0x46
        /*0082*/ 	.short	(.L_33 - .L_32)


	//   ....[0]....
.L_32:
        /*0084*/ 	.word	0x000013a0


	//----- nvinfo : EIATTR_MBARRIER_INSTR_OFFSETS
	.align		4
.L_33:
        /*0088*/ 	.byte	0x04, 0x39
        /*008a*/ 	.short	(.L_35 - .L_34)


	//   ....[0]....
.L_34:
        /*008c*/ 	.word	0x00000230
        /*0090*/ 	.word	0x000000ff
        /*0094*/ 	.word	0x00000000
        /*0098*/ 	.short	0x0100
        /*009a*/ 	.byte	0x08
	.zero		1


	//   ....[1]....
        /*009c*/ 	.word	0x00000240
        /*00a0*/ 	.word	0x000000ff
        /*00a4*/ 	.word	0x00000010
        /*00a8*/ 	.short	0x0100
        /*00aa*/ 	.byte	0x08
	.zero		1


	//   ....[2]....
        /*00ac*/ 	.word	0x00000250
        /*00b0*/ 	.word	0x000000ff
        /*00b4*/ 	.word	0x00000008
        /*00b8*/ 	.short	0x0100
        /*00ba*/ 	.byte	0x08
	.zero		1


	//   ....[3]....
        /*00bc*/ 	.word	0x00000260
        /*00c0*/ 	.word	0x000000ff
        /*00c4*/ 	.word	0x00000018
        /*00c8*/ 	.short	0x0100
        /*00ca*/ 	.byte	0x08
	.zero		1


	//   ....[4]....
        /*00cc*/ 	.word	0x000006b0
        /*00d0*/ 	.word	0x000000ff
        /*00d4*/ 	.word	0x00000030
        /*00d8*/ 	.short	0x0100
        /*00da*/ 	.byte	0x06
	.zero		1


	//   ....[5]....
        /*00dc*/ 	.word	0x00000740
        /*00e0*/ 	.word	0x000000ff
        /*00e4*/ 	.word	0x00000038
        /*00e8*/ 	.short	0x0100
        /*00ea*/ 	.byte	0x06
	.zero		1


	//   ....[6]....
        /*00ec*/ 	.word	0x00001470
        /*00f0*/ 	.word	0x00000003
        /*00f4*/ 	.word	0x00000000
        /*00f8*/ 	.short	0x010a
        /*00fa*/ 	.byte	0x3f
	.zero		1


	//   ....[7]....
        /*00fc*/ 	.word	0x000014b0
        /*0100*/ 	.word	0x00000003
        /*0104*/ 	.word	0x00000000
        /*0108*/ 	.short	0x010a
        /*010a*/ 	.byte	0x3f
	.zero		1


	//   ....[8]....
        /*010c*/ 	.word	0x00002d90
        /*0110*/ 	.word	0x00000005
        /*0114*/ 	.word	0x00000000
        /*0118*/ 	.short	0x010a
        /*011a*/ 	.byte	0x3f
	.zero		1


	//   ....[9]....
        /*011c*/ 	.word	0x00002dd0
        /*0120*/ 	.word	0x00000005
        /*0124*/ 	.word	0x00000000
        /*0128*/ 	.short	0x010a
        /*012a*/ 	.byte	0x3f
	.zero		1


	//   ....[10]....
        /*012c*/ 	.word	0x000043f0
        /*0130*/ 	.word	0x00000005
        /*0134*/ 	.word	0x00000000
        /*0138*/ 	.short	0x0101
        /*013a*/ 	.byte	0x3f
	.zero		1


	//   ....[11]....
        /*013c*/ 	.word	0x000045d0
        /*0140*/ 	.word	0x00000003
        /*0144*/ 	.word	0x00000000
        /*0148*/ 	.short	0x0101
        /*014a*/ 	.byte	0x3f
	.zero		1


	//   ....[12]....
        /*014c*/ 	.word	0x0000b590
        /*0150*/ 	.word	0x00000014
        /*0154*/ 	.word	0x00000010
        /*0158*/ 	.short	0x010a
        /*015a*/ 	.byte	0x3f
	.zero		1


	//   ....[13]....
        /*015c*/ 	.word	0x0000ba10
        /*0160*/ 	.word	0x00000005
        /*0164*/ 	.word	0x00000038
        /*0168*/ 	.short	0x0101
        /*016a*/ 	.byte	0x3f
	.zero		1


	//   ....[14]....
        /*016c*/ 	.word	0x0000c130
        /*0170*/ 	.word	0x00000007
        /*0174*/ 	.word	0x00000000
        /*0178*/ 	.short	0x010a
        /*017a*/ 	.byte	0x3f
	.zero		1


	//   ....[15]....
        /*017c*/ 	.word	0x0000c1b0
        /*0180*/ 	.word	0x00000003
        /*0184*/ 	.word	0x00000000
        /*0188*/ 	.short	0x010a
        /*018a*/ 	.byte	0x3f
	.zero		1


	//   ....[16]....
        /*018c*/ 	.word	0x0000c210
        /*0190*/ 	.word	0x00000003
        /*0194*/ 	.word	0x00000000
        /*0198*/ 	.short	0x010a
        /*019a*/ 	.byte	0x3f
	.zero		1


	//   ....[17]....
        /*019c*/ 	.word	0x0000c260
        /*01a0*/ 	.word	0x00000005
        /*01a4*/ 	.word	0x00000000
        /*01a8*/ 	.short	0x010a
        /*01aa*/ 	.byte	0x3f
	.zero		1


	//   ....[18]....
        /*01ac*/ 	.word	0x0000c330
        /*01b0*/ 	.word	0x00000014
        /*01b4*/ 	.word	0x00000010
        /*01b8*/ 	.short	0x010a
        /*01ba*/ 	.byte	0x3f
	.zero		1


	//   ....[19]....
        /*01bc*/ 	.word	0x0000c400
        /*01c0*/ 	.word	0x00000007
        /*01c4*/ 	.word	0x00000000
        /*01c8*/ 	.short	0x010a
        /*01ca*/ 	.byte	0x3f
	.zero		1


	//----- nvinfo : EIATTR_NUM_MBARRIERS
	.align		4
.L_35:
        /*01cc*/ 	.byte	0x03, 0x38
        /*01ce*/ 	.short	0x0006


	//----- nvinfo : EIATTR_EXIT_INSTR_OFFSETS
	.align		4
        /*01d0*/ 	.byte	0x04, 0x1c
        /*01d2*/ 	.short	(.L_37 - .L_36)


	//   ....[0]....
.L_36:
        /*01d4*/ 	.word	0x00000910


	//   ....[1]....
        /*01d8*/ 	.word	0x00001120


	//   ....[2]....
        /*01dc*/ 	.word	0x0000aca0


	//   ....[3]....
        /*01e0*/ 	.word	0x0000b200


	//   ....[4]....
        /*01e4*/ 	.word	0x0000c200


	//----- nvinfo : EIATTR_MAX_THREADS
	.align		4
.L_37:
        /*01e8*/ 	.byte	0x04, 0x05
        /*01ea*/ 	.short	(.L_39 - .L_38)
.L_38:
        /*01ec*/ 	.word	0x00000180
        /*01f0*/ 	.word	0x00000001
        /*01f4*/ 	.word	0x00000001


	//----- nvinfo : EIATTR_CRS_STACK_SIZE
	.align		4
.L_39:
        /*01f8*/ 	.byte	0x04, 0x1e
        /*01fa*/ 	.short	(.L_41 - .L_40)
.L_40:
        /*01fc*/ 	.word	0x00000000


	//----- nvinfo : EIATTR_CBANK_PARAM_SIZE
	.align		4
.L_41:
        /*0200*/ 	.byte	0x03, 0x19
        /*0202*/ 	.short	0x0470


	//----- nvinfo : EIATTR_PARAM_CBANK
	.align		4
        /*0204*/ 	.byte	0x04, 0x0a
        /*0206*/ 	.short	(.L_43 - .L_42)
	.align		4
.L_42:
        /*0208*/ 	.word	index@(.nv.constant0._ZN7cutlass13device_kernelINS_4gemm6kernel13GemmUniversalIN4cute5tupleIJiiiiEEENS1_10collective13CollectiveMmaINS1_34MainloopSm90TmaGmmaWarpSpecializedILi2ENS5_IJNS4_1CILi2EEENSA_ILi1EEESC_EEENS1_35KernelTmaWarpSpecializedCooperativeEEENS5_IJNSA_ILi128EEENSA_ILi224EEENSA_ILi256EEEEEEaNS5_IJlSC_lEEEaSK_NS4_8TiledMMAINS4_8MMA_AtomIJNS4_4SM904GMMA26MMA_64x32x32_S32S8S8_SS_TNEEEENS4_6LayoutISD_NS5_IJSC_NSA_ILi0EEESS_EEEEENS5_IJNS4_10UnderscoreESV_SV_EEEEENS4_13SM90_TMA_LOADENS4_14ComposedLayoutINS4_7SwizzleILi3ELi4ELi3EEENS4_18smem_ptr_flag_bitsILi8EEENSR_INS5_IJNSA_ILi8EEESG_EEENS5_IJSG_SC_EEEEEEEvNS4_8identityENS4_23SM90_TMA_LOAD_MULTICASTES18_vS19_EENS_8epilogue10collective6detail29Sm90TmaWarpSpecializedAdapterINS1D_15DefaultEpilogueIaSK_SK_NS1C_6thread17LinearCombinationIaLi1EiiLNS1H_9ScaleType4KindE0ELNS_15FloatRoundStyleE2EaEENS1_15EpilogueDefaultEEEEEvvEEEEvNT_6ParamsE)
        /*020c*/ 	.short	0x0210
        /*020e*/ 	.short	0x0470


	//----- nvinfo : EIATTR_SW_WAR
	.align		4
.L_43:
        /*0210*/ 	.byte	0x04, 0x36
        /*0212*/ 	.short	(.L_45 - .L_44)
.L_44:
        /*0214*/ 	.word	0x00000008
.L_45:


//--------------------- .nv.callgraph             --------------------------
	.section	.nv.callgraph,"",@"SHT_CUDA_CALLGRAPH"
	.align	4
	.sectionentsize	8
	.align		4
        /*0000*/ 	.word	0x00000000
	.align		4
        /*0004*/ 	.word	0xffffffff
	.align		4
        /*0008*/ 	.word	index@(_ZN7cutlass13device_kernelINS_4gemm6kernel13GemmUniversalIN4cute5tupleIJiiiiEEENS1_10collective13CollectiveMmaINS1_34MainloopSm90TmaGmmaWarpSpecializedILi2ENS5_IJNS4_1CILi2EEENSA_ILi1EEESC_EEENS1_35KernelTmaWarpSpecializedCooperativeEEENS5_IJNSA_ILi128EEENSA_ILi224EEENSA_ILi256EEEEEEaNS5_IJlSC_lEEEaSK_NS4_8TiledMMAINS4_8MMA_AtomIJNS4_4SM904GMMA26MMA_64x32x32_S32S8S8_SS_TNEEEENS4_6LayoutISD_NS5_IJSC_NSA_ILi0EEESS_EEEEENS5_IJNS4_10UnderscoreESV_SV_EEEEENS4_13SM90_TMA_LOADENS4_14ComposedLayoutINS4_7SwizzleILi3ELi4ELi3EEENS4_18smem_ptr_flag_bitsILi8EEENSR_INS5_IJNSA_ILi8EEESG_EEENS5_IJSG_SC_EEEEEEEvNS4_8identityENS4_23SM90_TMA_LOAD_MULTICASTES18_vS19_EENS_8epilogue10collective6detail29Sm90TmaWarpSpecializedAdapterINS1D_15DefaultEpilogueIaSK_SK_NS1C_6thread17LinearCombinationIaLi1EiiLNS1H_9ScaleType4KindE0ELNS_15FloatRoundStyleE2EaEENS1_15EpilogueDefaultEEEEEvvEEEEvNT_6ParamsE)
	.align		4
        /*000c*/ 	.word	index@(__assertfail)
	.align		4
        /*0010*/ 	.word	0x00000000
	.align		4
        /*0014*/ 	.word	0xfffffffe
	.align		4
        /*0018*/ 	.word	0x00000000
	.align		4
        /*001c*/ 	.word	0xfffffffd
	.align		4
        /*0020*/ 	.word	0x00000000
	.align		4
        /*0024*/ 	.word	0xfffffffc


//--------------------- .nv.constant4             --------------------------
	.section	.nv.constant4,"a",@progbits
	.align	8
	.align		8
.nv.constant4:
        /*0000*/ 	.dword	__assertfail
	.align		8
        /*0008*/ 	.dword	__unnamed_1
	.align		8
        /*0010*/ 	.dword	_ZN40_INTERNAL_ec097b89_4_k_cu_e37f34bd_177254cuda3std3__45__cpo5beginE
	.align		8
        /*0018*/ 	.dword	_ZN40_INTERNAL_ec097b89_4_k_cu_e37f34bd_177254cuda3std3__45__cpo3endE
	.align		8
        /*0020*/ 	.dword	_ZN40_INTERNAL_ec097b89_4_k_cu_e37f34bd_177254cuda3std3__45__cpo6cbeginE
	.align		8
        /*0028*/ 	.dword	_ZN40_INTERNAL_ec097b89_4_k_cu_e37f34bd_177254cuda3std3__45__cpo4cendE
	.align		8
        /*0030*/ 	.dword	_ZN40_INTERNAL_ec097b89_4_k_cu_e37f34bd_177254cuda3std3__442_GLOBAL__N__ec097b89_4_k_cu_e37f34bd_177256ignoreE
	.align		8
        /*0038*/ 	.dword	_ZN40_INTERNAL_ec097b89_4_k_cu_e37f34bd_177254cuda3std3__419piecewise_constructE
	.align		8
        /*0040*/ 	.dword	_ZN40_INTERNAL_ec097b89_4_k_cu_e37f34bd_177254cuda3std3__48in_placeE
	.align		8
        /*0048*/ 	.dword	_ZN40_INTERNAL_ec097b89_4_k_cu_e37f34bd_177254cuda3std6ranges3__45__cpo4swapE
	.align		8
        /*0050*/ 	.dword	_ZN40_INTERNAL_ec097b89_4_k_cu_e37f34bd_177254cuda3std6ranges3__45__cpo9iter_moveE
	.align		8
        /*0058*/ 	.dword	_ZN40_INTERNAL_ec097b89_4_k_cu_e37f34bd_177254cute7productE
	.align		8
        /*0060*/ 	.dword	_ZN40_INTERNAL_ec097b89_4_k_cu_e37f34bd_177254cute1_E
	.align		8
        /*0068*/ 	.dword	$str$22
	.align		8
        /*0070*/ 	.dword	$str$23


//--------------------- .text._ZN7cutlass13device_kernelINS_4gemm6kernel13GemmUniversalIN4cute5tupleIJiiiiEEENS1_10collective13CollectiveMmaINS1_34MainloopSm90TmaGmmaWarpSpecializedILi2ENS5_IJNS4_1CILi2EEENSA_ILi1EEESC_EEENS1_35KernelTmaWarpSpecializedCooperativeEEENS5_IJNSA_ILi128EEENSA_ILi224EEENSA_ILi256EEEEEEaNS5_IJlSC_lEEEaSK_NS4_8TiledMMAINS4_8MMA_AtomIJNS4_4SM904GMMA26MMA_64x32x32_S32S8S8_SS_TNEEEENS4_6LayoutISD_NS5_IJSC_NSA_ILi0EEESS_EEEEENS5_IJNS4_10UnderscoreESV_SV_EEEEENS4_13SM90_TMA_LOADENS4_14ComposedLayoutINS4_7SwizzleILi3ELi4ELi3EEENS4_18smem_ptr_flag_bitsILi8EEENSR_INS5_IJNSA_ILi8EEESG_EEENS5_IJSG_SC_EEEEEEEvNS4_8identityENS4_23SM90_TMA_LOAD_MULTICASTES18_vS19_EENS_8epilogue10collective6detail29Sm90TmaWarpSpecializedAdapterINS1D_15DefaultEpilogueIaSK_SK_NS1C_6thread17LinearCombinationIaLi1EiiLNS1H_9ScaleType4KindE0ELNS_15FloatRoundStyleE2EaEENS1_15EpilogueDefaultEEEEEvvEEEEvNT_6ParamsE --------------------------
	.section	.text._ZN7cutlass13device_kernelINS_4gemm6kernel13GemmUniversalIN4cute5tupleIJiiiiEEENS1_10collective13CollectiveMmaINS1_34MainloopSm90TmaGmmaWarpSpecializedILi2ENS5_IJNS4_1CILi2EEENSA_ILi1EEESC_EEENS1_35KernelTmaWarpSpecializedCooperativeEEENS5_IJNSA_ILi128EEENSA_ILi224EEENSA_ILi256EEEEEEaNS5_IJlSC_lEEEaSK_NS4_8TiledMMAINS4_8MMA_AtomIJNS4_4SM904GMMA26MMA_64x32x32_S32S8S8_SS_TNEEEENS4_6LayoutISD_NS5_IJSC_NSA_ILi0EEESS_EEEEENS5_IJNS4_10UnderscoreESV_SV_EEEEENS4_13SM90_TMA_LOADENS4_14ComposedLayoutINS4_7SwizzleILi3ELi4ELi3EEENS4_18smem_ptr_flag_bitsILi8EEENSR_INS5_IJNSA_ILi8EEESG_EEENS5_IJSG_SC_EEEEEEEvNS4_8identityENS4_23SM90_TMA_LOAD_MULTICASTES18_vS19_EENS_8epilogue10collective6detail29Sm90TmaWarpSpecializedAdapterINS1D_15DefaultEpilogueIaSK_SK_NS1C_6thread17LinearCombinationIaLi1EiiLNS1H_9ScaleType4KindE0ELNS_15FloatRoundStyleE2EaEENS1_15EpilogueDefaultEEEEEvvEEEEvNT_6ParamsE,"ax",@progbits
	.align	128
.text._ZN7cutlass13device_kernelINS_4gemm6kernel13GemmUniversalIN4cute5tupleIJiiiiEEENS1_10collective13CollectiveMmaINS1_34MainloopSm90TmaGmmaWarpSpecializedILi2ENS5_IJNS4_1CILi2EEENSA_ILi1EEESC_EEENS1_35KernelTmaWarpSpecializedCooperativeEEENS5_IJNSA_ILi128EEENSA_ILi224EEENSA_ILi256EEEEEEaNS5_IJlSC_lEEEaSK_NS4_8TiledMMAINS4_8MMA_AtomIJNS4_4SM904GMMA26MMA_64x32x32_S32S8S8_SS_TNEEEENS4_6LayoutISD_NS5_IJSC_NSA_ILi0EEESS_EEEEENS5_IJNS4_10UnderscoreESV_SV_EEEEENS4_13SM90_TMA_LOADENS4_14ComposedLayoutINS4_7SwizzleILi3ELi4ELi3EEENS4_18smem_ptr_flag_bitsILi8EEENSR_INS5_IJNSA_ILi8EEESG_EEENS5_IJSG_SC_EEEEEEEvNS4_8identityENS4_23SM90_TMA_LOAD_MULTICASTES18_vS19_EENS_8epilogue10collective6detail29Sm90TmaWarpSpecializedAdapterINS1D_15DefaultEpilogueIaSK_SK_NS1C_6thread17LinearCombinationIaLi1EiiLNS1H_9ScaleType4KindE0ELNS_15FloatRoundStyleE2EaEENS1_15EpilogueDefaultEEEEEvvEEEEvNT_6ParamsE:
        .type           _ZN7cutlass13device_kernelINS_4gemm6kernel13GemmUniversalIN4cute5tupleIJiiiiEEENS1_10collective13CollectiveMmaINS1_34MainloopSm90TmaGmmaWarpSpecializedILi2ENS5_IJNS4_1CILi2EEENSA_ILi1EEESC_EEENS1_35KernelTmaWarpSpecializedCooperativeEEENS5_IJNSA_ILi128EEENSA_ILi224EEENSA_ILi256EEEEEEaNS5_IJlSC_lEEEaSK_NS4_8TiledMMAINS4_8MMA_AtomIJNS4_4SM904GMMA26MMA_64x32x32_S32S8S8_SS_TNEEEENS4_6LayoutISD_NS5_IJSC_NSA_ILi0EEESS_EEEEENS5_IJNS4_10UnderscoreESV_SV_EEEEENS4_13SM90_TMA_LOADENS4_14ComposedLayoutINS4_7SwizzleILi3ELi4ELi3EEENS4_18smem_ptr_flag_bitsILi8EEENSR_INS5_IJNSA_ILi8EEESG_EEENS5_IJSG_SC_EEEEEEEvNS4_8identityENS4_23SM90_TMA_LOAD_MULTICASTES18_vS19_EENS_8epilogue10collective6detail29Sm90TmaWarpSpecializedAdapterINS1D_15DefaultEpilogueIaSK_SK_NS1C_6thread17LinearCombinationIaLi1EiiLNS1H_9ScaleType4KindE0ELNS_15FloatRoundStyleE2EaEENS1_15EpilogueDefaultEEEEEvvEEEEvNT_6ParamsE,@function
        .size           _ZN7cutlass13device_kernelINS_4gemm6kernel13GemmUniversalIN4cute5tupleIJiiiiEEENS1_10collective13CollectiveMmaINS1_34MainloopSm90TmaGmmaWarpSpecializedILi2ENS5_IJNS4_1CILi2EEENSA_ILi1EEESC_EEENS1_35KernelTmaWarpSpecializedCooperativeEEENS5_IJNSA_ILi128EEENSA_ILi224EEENSA_ILi256EEEEEEaNS5_IJlSC_lEEEaSK_NS4_8TiledMMAINS4_8MMA_AtomIJNS4_4SM904GMMA26MMA_64x32x32_S32S8S8_SS_TNEEEENS4_6LayoutISD_NS5_IJSC_NSA_ILi0EEESS_EEEEENS5_IJNS4_10UnderscoreESV_SV_EEEEENS4_13SM90_TMA_LOADENS4_14ComposedLayoutINS4_7SwizzleILi3ELi4ELi3EEENS4_18smem_ptr_flag_bitsILi8EEENSR_INS5_IJNSA_ILi8EEESG_EEENS5_IJSG_SC_EEEEEEEvNS4_8identityENS4_23SM90_TMA_LOAD_MULTICASTES18_vS19_EENS_8epilogue10collective6detail29Sm90TmaWarpSpecializedAdapterINS1D_15DefaultEpilogueIaSK_SK_NS1C_6thread17LinearCombinationIaLi1EiiLNS1H_9ScaleType4KindE0ELNS_15FloatRoundStyleE2EaEENS1_15EpilogueDefaultEEEEEvvEEEEvNT_6ParamsE,(.L_x_293 - _ZN7cutlass13device_kernelINS_4gemm6kernel13GemmUniversalIN4cute5tupleIJiiiiEEENS1_10collective13CollectiveMmaINS1_34MainloopSm90TmaGmmaWarpSpecializedILi2ENS5_IJNS4_1CILi2EEENSA_ILi1EEESC_EEENS1_35KernelTmaWarpSpecializedCooperativeEEENS5_IJNSA_ILi128EEENSA_ILi224EEENSA_ILi256EEEEEEaNS5_IJlSC_lEEEaSK_NS4_8TiledMMAINS4_8MMA_AtomIJNS4_4SM904GMMA26MMA_64x32x32_S32S8S8_SS_TNEEEENS4_6LayoutISD_NS5_IJSC_NSA_ILi0EEESS_EEEEENS5_IJNS4_10UnderscoreESV_SV_EEEEENS4_13SM90_TMA_LOADENS4_14ComposedLayoutINS4_7SwizzleILi3ELi4ELi3EEENS4_18smem_ptr_flag_bitsILi8EEENSR_INS5_IJNSA_ILi8EEESG_EEENS5_IJSG_SC_EEEEEEEvNS4_8identityENS4_23SM90_TMA_LOAD_MULTICASTES18_vS19_EENS_8epilogue10collective6detail29Sm90TmaWarpSpecializedAdapterINS1D_15DefaultEpilogueIaSK_SK_NS1C_6thread17LinearCombinationIaLi1EiiLNS1H_9ScaleType4KindE0ELNS_15FloatRoundStyleE2EaEENS1_15EpilogueDefaultEEEEEvvEEEEvNT_6ParamsE)
        .other          _ZN7cutlass13device_kernelINS_4gemm6kernel13GemmUniversalIN4cute5tupleIJiiiiEEENS1_10collective13CollectiveMmaINS1_34MainloopSm90TmaGmmaWarpSpecializedILi2ENS5_IJNS4_1CILi2EEENSA_ILi1EEESC_EEENS1_35KernelTmaWarpSpecializedCooperativeEEENS5_IJNSA_ILi128EEENSA_ILi224EEENSA_ILi256EEEEEEaNS5_IJlSC_lEEEaSK_NS4_8TiledMMAINS4_8MMA_AtomIJNS4_4SM904GMMA26MMA_64x32x32_S32S8S8_SS_TNEEEENS4_6LayoutISD_NS5_IJSC_NSA_ILi0EEESS_EEEEENS5_IJNS4_10UnderscoreESV_SV_EEEEENS4_13SM90_TMA_LOADENS4_14ComposedLayoutINS4_7SwizzleILi3ELi4ELi3EEENS4_18smem_ptr_flag_bitsILi8EEENSR_INS5_IJNSA_ILi8EEESG_EEENS5_IJSG_SC_EEEEEEEvNS4_8identityENS4_23SM90_TMA_LOAD_MULTICASTES18_vS19_EENS_8epilogue10collective6detail29Sm90TmaWarpSpecializedAdapterINS1D_15DefaultEpilogueIaSK_SK_NS1C_6thread17LinearCombinationIaLi1EiiLNS1H_9ScaleType4KindE0ELNS_15FloatRoundStyleE2EaEENS1_15EpilogueDefaultEEEEEvvEEEEvNT_6ParamsE,@"STO_CUDA_ENTRY STV_DEFAULT"
_ZN7cutlass13device_kernelINS_4gemm6kernel13GemmUniversalIN4cute5tupleIJiiiiEEENS1_10collective13CollectiveMmaINS1_34MainloopSm90TmaGmmaWarpSpecializedILi2ENS5_IJNS4_1CILi2EEENSA_ILi1EEESC_EEENS1_35KernelTmaWarpSpecializedCooperativeEEENS5_IJNSA_ILi128EEENSA_ILi224EEENSA_ILi256EEEEEEaNS5_IJlSC_lEEEaSK_NS4_8TiledMMAINS4_8MMA_AtomIJNS4_4SM904GMMA26MMA_64x32x32_S32S8S8_SS_TNEEEENS4_6LayoutISD_NS5_IJSC_NSA_ILi0EEESS_EEEEENS5_IJNS4_10UnderscoreESV_SV_EEEEENS4_13SM90_TMA_LOADENS4_14ComposedLayoutINS4_7SwizzleILi3ELi4ELi3EEENS4_18smem_ptr_flag_bitsILi8EEENSR_INS5_IJNSA_ILi8EEESG_EEENS5_IJSG_SC_EEEEEEEvNS4_8identityENS4_23SM90_TMA_LOAD_MULTICASTES18_vS19_EENS_8epilogue10collective6detail29Sm90TmaWarpSpecializedAdapterINS1D_15DefaultEpilogueIaSK_SK_NS1C_6thread17LinearCombinationIaLi1EiiLNS1H_9ScaleType4KindE0ELNS_15FloatRoundStyleE2EaEENS1_15EpilogueDefaultEEEEEvvEEEEvNT_6ParamsE:
[----:B------:R-:W0:Y:S01]  /*0000*/  LDC R1, c[0x0][0x28] ;  /* 0x00000a00ff017b82 */ /* 0x000e220000000800 */
[----:B------:R-:W1:Y:S01]  /*0010*/  S2R R18, SR_TID.X ;  /* 0x0000000000127919 */ /* 0x000e620000002100 */
[----:B------:R-:W-:Y:S01]  /*0020*/  ELECT P0, URZ, PT ;  /* 0x00000000003f782f */ /* 0x000fe20003800000 */
[----:B------:R-:W-:Y:S01]  /*0030*/  BSSY B0, `(.L_x_0) ;  /* 0x000000f000007945 */ /* 0x000fe20003800000 */
[--C-:B-1----:R-:W-:Y:S02]  /*0040*/  SHF.R.U32.HI R0, RZ, 0x5, R18.reuse ;  /* 0x00000005ff007819 */ /* 0x102fe40000011612 */
[----:B------:R-:W-:-:S03]  /*0050*/  SHF.R.U32.HI R3, RZ, 0x7, R18 ;  /* 0x00000007ff037819 */ /* 0x000fc60000011612 */
[----:B------:R-:W1:Y:S04]  /*0060*/  SHFL.IDX PT, R2, R0, RZ, 0x1f ;  /* 0x00001fff00027589 */ /* 0x000e6800000e0000 */
[----:B------:R2:W3:Y:S01]  /*0070*/  SHFL.IDX PT, R5, R3, RZ, 0x1f ;  /* 0x00001fff03057589 */ /* 0x0004e200000e0000 */
[----:B-1----:R-:W-:-:S13]  /*0080*/  ISETP.NE.OR P0, PT, R2, RZ, !P0 ;  /* 0x000000ff0200720c */ /* 0x002fda0004705670 */
[----:B0-23--:R-:W-:Y:S05]  /*0090*/  @P0 BRA `(.L_x_1) ;  /* 0x0000000000200947 */ /* 0x00dfea0003800000 */
[----:B------:R-:W-:Y:S02]  /*00a0*/  ULDC.64 UR4, c[0x0][0x198] ;  /* 0x0000660000047ab9 */ /* 0x000fe40000000a00 */
[----:B------:R-:W-:Y:S02]  /*00b0*/  UIADD3 UR6, UP0, UR4, 0xf0, URZ ;  /* 0x000000f004067890 */ /* 0x000fe4000ff1e03f */
[----:B------:R-:W-:Y:S02]  /*00c0*/  UIADD3 UR4, UP1, UR4, 0x1f0, URZ ;  /* 0x000001f004047890 */ /* 0x000fe4000ff3e03f */
[----:B------:R-:W-:Y:S02]  /*00d0*/  UIADD3.X UR7, URZ, UR5, URZ, UP0, !UPT ;  /* 0x000000053f077290 */ /* 0x000fe400087fe43f */
[----:B------:R-:W-:-:S07]  /*00e0*/  UIADD3.X UR5, URZ, UR5, URZ, UP1, !UPT ;  /* 0x000000053f057290 */ /* 0x000fce0008ffe43f */
[----:B------:R0:W-:Y:S02]  /*00f0*/  UTMACCTL.PF [UR6] ;  /* 0x00000000060079b9 */ /* 0x0001e40008040000 */
[----:B------:R0:W-:Y:S02]  /*0100*/  UTMACCTL.PF [UR4] ;  /* 0x00000000040079b9 */ /* 0x0001e40008040000 */
[----:B0-----:R-:W-:Y:S01]  /*0110*/  NOP ;  /* 0x0000000000007918 */ /* 0x001fe20000000000 */
.L_x_1:
[----:B------:R-:W-:Y:S05]  /*0120*/  BSYNC B0 ;  /* 0x0000000000007941 */ /* 0x000fea0003800000 */
.L_x_0:
[----:B------:R-:W0:Y:S02]  /*0130*/  SHFL.IDX PT, R3, R0, RZ, 0x1f ;  /* 0x00001fff00037589 */ /* 0x000e2400000e0000 */
[----:B0-----:R-:W-:-:S13]  /*0140*/  ISETP.NE.AND P0, PT, R3, RZ, PT ;  /* 0x000000ff0300720c */ /* 0x001fda0003f05270 */
[----:B------:R-:W-:Y:S05]  /*0150*/  @P0 BRA `(.L_x_2) ;  /* 0x0000000000480947 */ /* 0x000fea0003800000 */
[----:B------:R-:W0:Y:S01]  /*0160*/  S2UR UR8, SR_CgaCtaId ;  /* 0x00000000000879c3 */ /* 0x000e220000008800 */
[----:B------:R-:W-:Y:S01]  /*0170*/  UMOV UR4, 0x400 ;  /* 0x0000040000047882 */ /* 0x000fe20000000000 */
[----:B------:R-:W-:Y:S01]  /*0180*/  UMOV UR5, 0x1 ;  /* 0x0000000100057882 */ /* 0x000fe20000000000 */
[----:B------:R-:W-:Y:S01]  /*0190*/  UMOV UR6, 0x4 ;  /* 0x0000000400067882 */ /* 0x000fe20000000000 */
[----:B------:R-:W-:Y:S01]  /*01a0*/  ELECT P0, URZ, PT ;  /* 0x00000000003f782f */ /* 0x000fe20003800000 */
[----:B------:R-:W-:-:S04]  /*01b0*/  UIADD3 UR6, -UR6, 0x100000, URZ ;  /* 0x0010000006067890 */ /* 0x000fc8000fffe13f */
[----:B------:R-:W-:Y:S02]  /*01c0*/  USHF.L.U32 UR7, UR6, 0xb, URZ ;  /* 0x0000000b06077899 */ /* 0x000fe4000800063f */
[----:B------:R-:W-:Y:S02]  /*01d0*/  USHF.L.U32 UR6, UR6, 0x1, URZ ;  /* 0x0000000106067899 */ /* 0x000fe4000800063f */
[----:B0-----:R-:W-:Y:S02]  /*01e0*/  ULEA UR8, UR8, UR4, 0x18 ;  /* 0x0000000408087291 */ /* 0x001fe4000f8ec03f */
[----:B------:R-:W-:-:S04]  /*01f0*/  UIADD3 UR4, -UR5, 0x100000, URZ ;  /* 0x0010000005047890 */ /* 0x000fc8000fffe13f */
[----:B------:R-:W-:Y:S02]  /*0200*/  USHF.L.U32 UR5, UR4, 0xb, URZ ;  /* 0x0000000b04057899 */ /* 0x000fe4000800063f */
[----:B------:R-:W-:Y:S01]  /*0210*/  USHF.L.U32 UR4, UR4, 0x1, URZ ;  /* 0x0000000104047899 */ /* 0x000fe2000800063f */
[----:B------:R-:W0:Y:S11]  /*0220*/  FENCE.VIEW.ASYNC.S ;  /* 0x00000000000073c6 */ /* 0x000e360000000000 */
[----:B0-----:R0:W1:Y:S01]  /*0230*/  SYNCS.EXCH.64 URZ, [UR8], UR4 ;  /* 0x00000004083f75b2 */ /* 0x0010620008000100 */
[----:B------:R0:W2:Y:S01]  /*0240*/  SYNCS.EXCH.64 URZ, [UR8+0x10], UR6 ;  /* 0x00001006083f75b2 */ /* 0x0000a20008000100 */
[----:B------:R0:W3:Y:S01]  /*0250*/  SYNCS.EXCH.64 URZ, [UR8+0x8], UR4 ;  /* 0x00000804083f75b2 */ /* 0x0000e20008000100 */
[----:B------:R0:W4:Y:S01]  /*0260*/  SYNCS.EXCH.64 URZ, [UR8+0x18], UR6 ;  /* 0x00001806083f75b2 */ /* 0x0001220008000100 */
[----:B------:R-:W-:Y:S01]  /*0270*/  NOP ;  /* 0x0000000000007918 */ /* 0x000fe20000000000 */
.L_x_2:
[----:B------:R-:W-:Y:S01]  /*0280*/  SHF.R.S32.HI R7, RZ, 0x1f, R18 ;  /* 0x0000001fff077819 */ /* 0x000fe20000011412 */
[----:B------:R-:W5:Y:S01]  /*0290*/  SHFL.IDX PT, R0, R0, RZ, 0x1f ;  /* 0x00001fff00007589 */ /* 0x000f6200000e0000 */
[----:B0-----:R-:W0:Y:S01]  /*02a0*/  S2UR UR8, SR_CTAID.X ;  /* 0x00000000000879c3 */ /* 0x001e220000002500 */
[----:B------:R-:W-:Y:S02]  /*02b0*/  ELECT P0, URZ, PT ;  /* 0x00000000003f782f */ /* 0x000fe40003800000 */
[----:B------:R-:W-:Y:S01]  /*02c0*/  LEA.HI R7, R7, R18, RZ, 0x7 ;  /* 0x0000001207077211 */ /* 0x000fe200078f38ff */
[----:B------:R-:W1:Y:S01]  /*02d0*/  S2R R4, SR_CTAID.Y ;  /* 0x0000000000047919 */ /* 0x000e620000002600 */
[----:B------:R-:W-:Y:S01]  /*02e0*/  SHF.R.S32.HI R8, RZ, 0x1f, R3 ;  /* 0x0000001fff087819 */ /* 0x000fe20000011403 */
[----:B------:R-:W-:Y:S01]  /*02f0*/  ULDC UR4, c[0x0][0x150] ;  /* 0x0000540000047ab9 */ /* 0x000fe20000000800 */
[----:B------:R-:W-:Y:S01]  /*0300*/  LOP3.LUT R7, R7, 0xffffff80, RZ, 0xc0, !PT ;  /* 0xffffff8007077812 */ /* 0x000fe200078ec0ff */
[----:B------:R-:W-:Y:S01]  /*0310*/  NOP ;  /* 0x0000000000007918 */ /* 0x000fe20000000000 */
[----:B------:R-:W-:Y:S01]  /*0320*/  LEA.HI R8, R8, R3, RZ, 0x2 ;  /* 0x0000000308087211 */ /* 0x000fe200078f10ff */
[----:B------:R-:W2:Y:S01]  /*0330*/  LDC R10, c[0x0][0x144] ;  /* 0x00005100ff0a7b82 */ /* 0x000ea20000000800 */
[----:B------:R-:W-:Y:S01]  /*0340*/  NOP ;  /* 0x0000000000007918 */ /* 0x000fe20000000000 */
[----:B------:R-:W-:Y:S01]  /*0350*/  IMAD.IADD R6, R18, 0x1, -R7 ;  /* 0x0000000112067824 */ /* 0x000fe200078e0a07 */
[----:B------:R-:W-:Y:S01]  /*0360*/  LOP3.LUT R8, R8, 0x3ffffffc, RZ, 0xc0, !PT ;  /* 0x3ffffffc08087812 */ /* 0x000fe200078ec0ff */
[----:B------:R-:W-:Y:S01]  /*0370*/  IMAD.MOV.U32 R23, RZ, RZ, 0x1 ;  /* 0x00000001ff177424 */ /* 0x000fe200078e00ff */
[----:B------:R-:W-:-:S02]  /*0380*/  ISETP.NE.AND P3, PT, R5, RZ, PT ;  /* 0x000000ff0500720c */ /* 0x000fc40003f65270 */
[----:B------:R-:W-:Y:S01]  /*0390*/  SHF.R.S32.HI R7, RZ, 0x1f, R6 ;  /* 0x0000001fff077819 */ /* 0x000fe20000011406 */
[----:B------:R-:W-:Y:S01]  /*03a0*/  IMAD.IADD R8, R3, 0x1, -R8 ;  /* 0x0000000103087824 */ /* 0x000fe200078e0a08 */
[----:B------:R-:W3:Y:S02]  /*03b0*/  LDC R13, c[0x0][0x140] ;  /* 0x00005000ff0d7b82 */ /* 0x000ee40000000800 */
[----:B------:R-:W-:Y:S02]  /*03c0*/  LEA.HI R7, R7, R6, RZ, 0x3 ;  /* 0x0000000607077211 */ /* 0x000fe400078f18ff */
[----:B-----5:R-:W-:Y:S02]  /*03d0*/  ISETP.NE.OR P0, PT, R0, RZ, !P0 ;  /* 0x000000ff0000720c */ /* 0x020fe40004705670 */
[--C-:B------:R-:W-:Y:S02]  /*03e0*/  SHF.R.S32.HI R0, RZ, 0x3, R7.reuse ;  /* 0x00000003ff007819 */ /* 0x100fe40000011407 */
[----:B------:R-:W-:-:S02]  /*03f0*/  SHF.R.S32.HI R7, RZ, 0x1f, R7 ;  /* 0x0000001fff077819 */ /* 0x000fc40000011407 */
[----:B0-----:R-:W-:Y:S02]  /*0400*/  I2FP.F32.U32 R9, UR8 ;  /* 0x0000000800097c45 */ /* 0x001fe40008201000 */
[----:B------:R-:W-:-:S03]  /*0410*/  LEA.HI R7, R7, R0, RZ, 0x2 ;  /* 0x0000000007077211 */ /* 0x000fc600078f10ff */
[----:B------:R-:W-:Y:S01]  /*0420*/  FMUL R9, R9, UR4 ;  /* 0x0000000409097c20 */ /* 0x000fe20008400000 */
[----:B------:R-:W-:Y:S01]  /*0430*/  LOP3.LUT R7, R7, 0xfffffffc, RZ, 0xc0, !PT ;  /* 0xfffffffc07077812 */ /* 0x000fe200078ec0ff */
[----:B------:R-:W-:Y:S01]  /*0440*/  VOTEU.ALL UP0, P0 ;  /* 0x00000000003f7886 */ /* 0x000fe20000000000 */
[----:B-1----:R-:W-:Y:S01]  /*0450*/  I2FP.F32.U32 R3, R4 ;  /* 0x0000000400037245 */ /* 0x002fe20000201000 */
[----:B------:R-:W-:Y:S01]  /*0460*/  ULDC UR4, c[0x0][0x154] ;  /* 0x0000550000047ab9 */ /* 0x000fe20000000800 */
[----:B------:R-:W-:Y:S01]  /*0470*/  VOTEU.ALL UP1, P0 ;  /* 0x00000000003f7886 */ /* 0x000fe20000020000 */
[----:B------:R-:W0:Y:S01]  /*0480*/  F2I.U32.TRUNC.NTZ R9, R9 ;  /* 0x0000000900097305 */ /* 0x000e22000020f000 */
[----:B------:R-:W-:Y:S01]  /*0490*/  IMAD.IADD R7, R0, 0x1, -R7 ;  /* 0x0000000100077824 */ /* 0x000fe200078e0a07 */
[----:B------:R-:W1:Y:S01]  /*04a0*/  @!UP0 S2UR UR7, SR_CgaCtaId ;  /* 0x00000000000789c3 */ /* 0x000e620000008800 */
[----:B------:R-:W-:Y:S01]  /*04b0*/  FMUL R12, R3, UR4 ;  /* 0x00000004030c7c20 */ /* 0x000fe20008400000 */
[----:B------:R-:W-:Y:S01]  /*04c0*/  UMOV UR4, 0x20 ;  /* 0x0000002000047882 */ /* 0x000fe20000000000 */
[----:B------:R-:W-:Y:S01]  /*04d0*/  IMAD R8, R8, 0x4, R7 ;  /* 0x0000000408087824 */ /* 0x000fe200078e0207 */
[----:B------:R-:W-:Y:S01]  /*04e0*/  @!UP0 UMOV UR6, 0x400 ;  /* 0x0000040000068882 */ /* 0x000fe20000000000 */
[----:B------:R-:W-:-:S04]  /*04f0*/  @!UP0 UIADD3 UR4, -UR4, 0x100000, URZ ;  /* 0x0010000004048890 */ /* 0x000fc8000fffe13f */
[----:B------:R-:W-:Y:S02]  /*0500*/  @!UP0 USHF.L.U32 UR5, UR4, 0xb, URZ ;  /* 0x0000000b04058899 */ /* 0x000fe4000800063f */
[----:B------:R-:W-:Y:S01]  /*0510*/  @!UP0 USHF.L.U32 UR4, UR4, 0x1, URZ ;  /* 0x0000000104048899 */ /* 0x000fe2000800063f */
[----:B---3--:R-:W-:Y:S01]  /*0520*/  ISETP.EQ.U32.AND P2, PT, R13, 0x1, PT ;  /* 0x000000010d00780c */ /* 0x008fe20003f42070 */
[----:B------:R-:W3:Y:S01]  /*0530*/  F2I.U32.TRUNC.NTZ R12, R12 ;  /* 0x0000000c000c7305 */ /* 0x000ee2000020f000 */
[----:B------:R-:W-:Y:S01]  /*0540*/  LEA.HI R0, R8, R8, RZ, 0x1 ;  /* 0x0000000808007211 */ /* 0x000fe200078f08ff */
[----:B------:R-:W5:Y:S03]  /*0550*/  LDC R7, c[0x0][0x148] ;  /* 0x00005200ff077b82 */ /* 0x000f660000000800 */
[----:B------:R-:W-:Y:S01]  /*0560*/  LOP3.LUT R11, R0, 0xfffffffe, RZ, 0xc0, !PT ;  /* 0xfffffffe000b7812 */ /* 0x000fe200078ec0ff */
[----:B0-----:R-:W-:Y:S01]  /*0570*/  IMAD.MOV R15, RZ, RZ, -R9 ;  /* 0x000000ffff0f7224 */ /* 0x001fe200078e0a09 */
[----:B------:R-:W-:-:S03]  /*0580*/  SHF.R.S32.HI R9, RZ, 0x1f, R2 ;  /* 0x0000001fff097819 */ /* 0x000fc60000011402 */
[----:B--2---:R-:W-:Y:S01]  /*0590*/  IMAD R3, R10, R15, UR8 ;  /* 0x000000080a037e24 */ /* 0x004fe2000f8e020f */
[----:B------:R-:W-:Y:S01]  /*05a0*/  LEA.HI R9, R9, R2, RZ, 0x2 ;  /* 0x0000000209097211 */ /* 0x000fe200078f10ff */
[C---:B------:R-:W-:Y:S02]  /*05b0*/  IMAD.IADD R0, R8.reuse, 0x1, -R11 ;  /* 0x0000000108007824 */ /* 0x040fe400078e0a0b */
[----:B------:R-:W-:Y:S01]  /*05c0*/  IMAD.SHL.U32 R11, R8, 0x4, RZ ;  /* 0x00000004080b7824 */ /* 0x000fe200078e00ff */
[----:B------:R-:W-:Y:S01]  /*05d0*/  LOP3.LUT R9, R9, 0xfffffffc, RZ, 0xc0, !PT ;  /* 0xfffffffc09097812 */ /* 0x000fe200078ec0ff */
[----:B---3--:R-:W-:Y:S01]  /*05e0*/  IMAD.MOV R24, RZ, RZ, -R12 ;  /* 0x000000ffff187224 */ /* 0x008fe200078e0a0c */
[----:B------:R-:W-:Y:S01]  /*05f0*/  ISETP.NE.AND P4, PT, R0, R3, PT ;  /* 0x000000030000720c */ /* 0x000fe20003f85270 */
[----:B-1----:R-:W-:Y:S01]  /*0600*/  @!UP0 ULEA UR6, UR7, UR6, 0x18 ;  /* 0x0000000607068291 */ /* 0x002fe2000f8ec03f */
[----:B------:R-:W-:Y:S01]  /*0610*/  LOP3.LUT R22, R8, 0xc, R11, 0x78, !PT ;  /* 0x0000000c08167812 */ /* 0x000fe200078e780b */
[----:B------:R-:W-:Y:S01]  /*0620*/  IMAD.IADD R0, R2, 0x1, -R9 ;  /* 0x0000000102007824 */ /* 0x000fe200078e0a09 */
[----:B------:R-:W-:Y:S01]  /*0630*/  VOTEU.ALL UP0, P0 ;  /* 0x00000000003f7886 */ /* 0x000fe20000000000 */
[----:B------:R-:W-:Y:S01]  /*0640*/  LOP3.LUT P0, RZ, R6, 0x7, RZ, 0xc0, !PT ;  /* 0x0000000706ff7812 */ /* 0x000fe2000780c0ff */
[----:B------:R-:W-:-:S02]  /*0650*/  VIADD R6, R5, 0xffffffff ;  /* 0xffffffff05067836 */ /* 0x000fc40000000000 */
[----:B------:R-:W-:Y:S01]  /*0660*/  ISETP.NE.AND P1, PT, R0, 0x3, PT ;  /* 0x000000030000780c */ /* 0x000fe20003f25270 */
[----:B-----5:R-:W-:Y:S01]  /*0670*/  IMAD R9, R7, R24, R4 ;  /* 0x0000001807097224 */ /* 0x020fe200078e0204 */
[----:B------:R-:W-:Y:S02]  /*0680*/  ISETP.LT.U32.AND P0, PT, R22, 0x2, !P0 ;  /* 0x000000021600780c */ /* 0x000fe40004701070 */
[----:B------:R-:W-:Y:S01]  /*0690*/  ISETP.EQ.OR P1, PT, R0, RZ, !P1 ;  /* 0x000000ff0000720c */ /* 0x000fe20004f22670 */
[----:B------:R-:W0:Y:S02]  /*06a0*/  FENCE.VIEW.ASYNC.S ;  /* 0x00000000000073c6 */ /* 0x000e240000000000 */
[----:B0-----:R0:W1:Y:S01]  /*06b0*/  @!UP0 SYNCS.EXCH.64 URZ, [UR6+0x30], UR4 ;  /* 0x00003004063f85b2 */ /* 0x0010620008000100 */
[----:B------:R-:W-:Y:S02]  /*06c0*/  @P4 LEA.HI R2, R22, R22, RZ, 0x1 ;  /* 0x0000001616024211 */ /* 0x000fe400078f08ff */
[----:B------:R-:W-:-:S02]  /*06d0*/  ISETP.EQ.AND P1, PT, R5, RZ, P1 ;  /* 0x000000ff0500720c */ /* 0x000fc40000f22270 */
[----:B------:R-:W-:Y:S02]  /*06e0*/  @P4 SHF.R.S32.HI R2, RZ, 0x1, R2 ;  /* 0x00000001ff024819 */ /* 0x000fe40000011402 */
[----:B------:R-:W-:Y:S02]  /*06f0*/  ISETP.GE.U32.AND P6, PT, R6, 0x2, PT ;  /* 0x000000020600780c */ /* 0x000fe40003fc6070 */
[----:B------:R-:W-:Y:S02]  /*0700*/  @P4 ISETP.NE.AND P5, PT, R2, R9, PT ;  /* 0x000000090200420c */ /* 0x000fe40003fa5270 */
[----:B------:R-:W-:Y:S02]  /*0710*/  SEL R2, RZ, 0x1, !P0 ;  /* 0x00000001ff027807 */ /* 0x000fe40004000000 */
[----:B------:R-:W-:Y:S02]  /*0720*/  @P4 SEL R23, RZ, 0x1, P5 ;  /* 0x00000001ff174807 */ /* 0x000fe40002800000 */
[----:B------:R-:W-:Y:S01]  /*0730*/  SEL R19, RZ, 0x1, !P1 ;  /* 0x00000001ff137807 */ /* 0x000fe20004800000 */
[----:B------:R0:W2:Y:S01]  /*0740*/  @!UP1 SYNCS.EXCH.64 URZ, [UR6+0x38], UR4 ;  /* 0x00003804063f95b2 */ /* 0x0000a20008000100 */
[----:B------:R-:W-:Y:S01]  /*0750*/  LOP3.LUT R23, R23, R2, RZ, 0xc0, !PT ;  /* 0x0000000217177212 */ /* 0x000fe200078ec0ff */
[----:B------:R-:W-:Y:S01]  /*0760*/  NOP ;  /* 0x0000000000007918 */ /* 0x000fe20000000000 */
[----:B------:R-:W-:Y:S01]  /*0770*/  SEL R19, R19, 0x2, P6 ;  /* 0x0000000213137807 */ /* 0x000fe20003000000 */
[----:B------:R-:W-:Y:S06]  /*0780*/  @!P2 BRA `(.L_x_3) ;  /* 0x000000000008a947 */ /* 0x000fec0003800000 */
[----:B-12-4-:R-:W-:Y:S01]  /*0790*/  UCGABAR_ARV ;  /* 0x00000000000079c7 */ /* 0x016fe20008000000 */
[----:B------:R-:W-:Y:S05]  /*07a0*/  BRA `(.L_x_4) ;  /* 0x0000000000047947 */ /* 0x000fea0003800000 */
.L_x_3:
[----:B-12-4-:R-:W-:Y:S01]  /*07b0*/  NOP ;  /* 0x0000000000007918 */ /* 0x016fe20000000000 */
.L_x_4:
[----:B------:R-:W1:Y:S01]  /*07c0*/  LDC R2, c[0x0][0x65c] ;  /* 0x00019700ff027b82 */ /* 0x000e620000000800 */
[----:B------:R-:W-:Y:S02]  /*07d0*/  IMAD.U32 R8, RZ, RZ, UR8 ;  /* 0x00000008ff087e24 */ /* 0x000fe4000f8e00ff */
[----:B------:R-:W-:Y:S01]  /*07e0*/  IMAD.MOV.U32 R9, RZ, RZ, RZ ;  /* 0x000000ffff097224 */ /* 0x000fe200078e00ff */
[----:B-1----:R-:W-:-:S04]  /*07f0*/  ISETP.NE.AND P1, PT, R2, 0x1, PT ;  /* 0x000000010200780c */ /* 0x002fc80003f25270 */
[----:B------:R-:W-:-:S09]  /*0800*/  P2R R5, PR, RZ, 0x2 ;  /* 0x00000002ff057803 */ /* 0x000fd20000000000 */
[----:B------:R-:W1:Y:S01]  /*0810*/  @P1 LDC R17, c[0x0][0x10] ;  /* 0x00000400ff111b82 */ /* 0x000e620000000800 */
[----:B------:R-:W-:Y:S02]  /*0820*/  @P1 IMAD.MOV.U32 R5, RZ, RZ, RZ ;  /* 0x000000ffff051224 */ /* 0x000fe400078e00ff */
[----:B------:R-:W-:-:S05]  /*0830*/  @P1 IMAD.MOV.U32 R13, RZ, RZ, RZ ;  /* 0x000000ffff0d1224 */ /* 0x000fca00078e00ff */
[----:B------:R-:W2:Y:S01]  /*0840*/  @!P1 LDC R11, c[0x0][0xc] ;  /* 0x00000300ff0b9b82 */ /* 0x000ea20000000800 */
[----:B-1----:R-:W-:-:S04]  /*0850*/  @P1 IMAD.WIDE.U32 R16, R17, UR8, R4 ;  /* 0x0000000811101c25 */ /* 0x002fc8000f8e0004 */
[----:B------:R-:W-:Y:S02]  /*0860*/  @P1 IMAD.IADD R17, R17, 0x1, R13 ;  /* 0x0000000111111824 */ /* 0x000fe400078e020d */
[----:B--2---:R-:W-:-:S04]  /*0870*/  @!P1 IMAD.WIDE.U32 R8, R4, R11, R8 ;  /* 0x0000000b04089225 */ /* 0x004fc800078e0008 */
[----:B------:R-:W-:Y:S02]  /*0880*/  @!P1 IMAD.MOV.U32 R16, RZ, RZ, R8 ;  /* 0x000000ffff109224 */ /* 0x000fe400078e0008 */
[----:B------:R-:W-:Y:S01]  /*0890*/  @!P1 IMAD.MOV.U32 R17, RZ, RZ, R9 ;  /* 0x000000ffff119224 */ /* 0x000fe200078e0009 */
[----:B------:R-:W-:Y:S06]  /*08a0*/  @!P2 BRA `(.L_x_5) ;  /* 0x00000000000ca947 */ /* 0x000fec0003800000 */
[----:B------:R-:W-:Y:S01]  /*08b0*/  UCGABAR_WAIT ;  /* 0x0000000000007dc7 */ /* 0x000fe20008000000 */
[----:B------:R-:W-:Y:S01]  /*08c0*/  CCTL.IVALL ;  /* 0x00000000ff00798f */ /* 0x000fe20002000000 */
[----:B------:R-:W-:Y:S05]  /*08d0*/  BRA `(.L_x_6) ;  /* 0x0000000000047947 */ /* 0x000fea0003800000 */
.L_x_5:
[----:B------:R-:W-:Y:S06]  /*08e0*/  BAR.SYNC.DEFER_BLOCKING 0x0 ;  /* 0x0000000000007b1d */ /* 0x000fec0000010000 */
.L_x_6:
[----:B------:R-:W-:Y:S05]  /*08f0*/  @!P3 BRA `(.L_x_7) ;  /* 0x000000a000ecb947 */ /* 0x000fea0003800000 */
[----:B------:R-:W-:-:S13]  /*0900*/  ISETP.GT.U32.AND P0, PT, R6, 0x1, PT ;  /* 0x000000010600780c */ /* 0x000fda0003f04070 */
[----:B0-----:R-:W-:Y:S05]  /*0910*/  @P0 EXIT ;  /* 0x000000000000094d */ /* 0x001fea0003800000 */
[----:B------:R-:W-:Y:S01]  /*0920*/  ULDC.64 UR4, c[0x0][0x650] ;  /* 0x0001940000047ab9 */ /* 0x000fe20000000a00 */
[----:B------:R-:W-:Y:S01]  /*0930*/  PRMT R0, RZ, 0x7610, R0 ;  /* 0x00007610ff007816 */ /* 0x000fe20000000000 */
[----:B------:R-:W-:Y:S01]  /*0940*/  IMAD.MOV.U32 R137, RZ, RZ, -0x1 ;  /* 0xffffffffff897424 */ /* 0x000fe200078e00ff */
[----:B------:R-:W-:Y:S01]  /*0950*/  ISETP.GE.U32.AND P0, PT, R16, UR4, PT ;  /* 0x0000000410007c0c */ /* 0x000fe2000bf06070 */
[----:B------:R-:W-:Y:S02]  /*0960*/  IMAD.MOV.U32 R138, RZ, RZ, -0x1 ;  /* 0xffffffffff8a7424 */ /* 0x000fe400078e00ff */
[----:B------:R-:W-:Y:S01]  /*0970*/  IMAD.MOV.U32 R136, RZ, RZ, -0x1 ;  /* 0xffffffffff887424 */ /* 0x000fe200078e00ff */
[----:B------:R-:W-:-:S13]  /*0980*/  ISETP.GE.U32.AND.EX P0, PT, R17, UR5, PT, P0 ;  /* 0x0000000511007c0c */ /* 0x000fda000bf06100 */
[----:B------:R-:W-:Y:S05]  /*0990*/  @P0 BRA `(.L_x_8) ;  /* 0x0000000400280947 */ /* 0x000fea0003800000 */
[----:B------:R-:W0:Y:S01]  /*09a0*/  LDC.64 R20, c[0x0][0x628] ;  /* 0x00018a00ff147b82 */ /* 0x000e220000000a00 */
[----:B------:R-:W-:Y:S02]  /*09b0*/  IMAD.MOV.U32 R8, RZ, RZ, R16 ;  /* 0x000000ffff087224 */ /* 0x000fe400078e0010 */
[----:B------:R-:W-:-:S05]  /*09c0*/  IMAD.MOV.U32 R9, RZ, RZ, R17 ;  /* 0x000000ffff097224 */ /* 0x000fca00078e0011 */
[----:B------:R-:W1:Y:S08]  /*09d0*/  LDC R0, c[0x0][0x630] ;  /* 0x00018c00ff007b82 */ /* 0x000e700000000800 */
[----:B------:R-:W2:Y:S01]  /*09e0*/  LDC.64 R26, c[0x0][0x620] ;  /* 0x00018800ff1a7b82 */ /* 0x000ea20000000a00 */
[----:B0-----:R-:W-:-:S04]  /*09f0*/  ISETP.NE.U32.AND P0, PT, R20, RZ, PT ;  /* 0x000000ff1400720c */ /* 0x001fc80003f05070 */
[----:B------:R-:W-:-:S13]  /*0a00*/  ISETP.NE.AND.EX P0, PT, R21, RZ, PT, P0 ;  /* 0x000000ff1500720c */ /* 0x000fda0003f05300 */
[----:B-12---:R-:W-:Y:S05]  /*0a10*/  @!P0 BRA `(.L_x_9) ;  /* 0x0000000000288947 */ /* 0x006fea0003800000 */
[----:B------:R-:W0:Y:S02]  /*0a20*/  LDC R13, c[0x0][0x634] ;  /* 0x00018d00ff0d7b82 */ /* 0x000e240000000800 */
[----:B0-----:R-:W-:-:S05]  /*0a30*/  IADD3 R13, P0, R16, R13, RZ ;  /* 0x0000000d100d7210 */ /* 0x001fca0007f1e0ff */
[----:B------:R-:W-:-:S04]  /*0a40*/  IMAD.X R15, RZ, RZ, R17, P0 ;  /* 0x000000ffff0f7224 */ /* 0x000fc800000e0611 */
[----:B------:R-:W-:-:S04]  /*0a50*/  IMAD.WIDE.U32 R8, R15, R20, RZ ;  /* 0x000000140f087225 */ /* 0x000fc800078e00ff */
[----:B------:R-:W-:-:S04]  /*0a60*/  IMAD.WIDE.U32 R10, P0, R13, R21, R8 ;  /* 0x000000150d0a7225 */ /* 0x000fc80007800008 */
[----:B------:R-:W-:-:S04]  /*0a70*/  IMAD.WIDE.U32 R8, R13, R20, RZ ;  /* 0x000000140d087225 */ /* 0x000fc800078e00ff */
[----:B------:R-:W-:Y:S01]  /*0a80*/  IMAD.X R13, RZ, RZ, RZ, P0 ;  /* 0x000000ffff0d7224 */ /* 0x000fe200000e06ff */
[----:B------:R-:W-:Y:S01]  /*0a90*/  IADD3 RZ, P0, R9, R10, RZ ;  /* 0x0000000a09ff7210 */ /* 0x000fe20007f1e0ff */
[----:B------:R-:W-:-:S04]  /*0aa0*/  IMAD.MOV.U32 R12, RZ, RZ, R11 ;  /* 0x000000ffff0c7224 */ /* 0x000fc800078e000b */
[----:B------:R-:W-:-:S08]  /*0ab0*/  IMAD.WIDE.U32.X R8, R15, R21, R12, P0 ;  /* 0x000000150f087225 */ /* 0x000fd000000e040c */
.L_x_9:
[----:B------:R-:W0:Y:S01]  /*0ac0*/  LDC.64 R20, c[0x0][0x640] ;  /* 0x00019000ff147b82 */ /* 0x000e220000000a00 */
[--C-:B------:R-:W-:Y:S01]  /*0ad0*/  SHF.R.U64 R136, R8, R0, R9.reuse ;  /* 0x0000000008887219 */ /* 0x100fe20000001209 */
[----:B------:R-:W-:Y:S01]  /*0ae0*/  IMAD R28, R7, R24, R4 ;  /* 0x00000018071c7224 */ /* 0x000fe200078e0204 */
[----:B------:R-:W-:Y:S01]  /*0af0*/  SHF.R.U32.HI R0, RZ, R0, R9 ;  /* 0x00000000ff007219 */ /* 0x000fe20000011609 */
[----:B------:R-:W-:Y:S01]  /*0b00*/  IMAD.MOV.U32 R25, RZ, RZ, 0x1 ;  /* 0x00000001ff197424 */ /* 0x000fe200078e00ff */
[----:B------:R-:W-:-:S03]  /*0b10*/  IADD3 R5, P0, RZ, -R136, RZ ;  /* 0x80000088ff057210 */ /* 0x000fc60007f1e0ff */
[----:B------:R-:W1:Y:S02]  /*0b20*/  LDC R6, c[0x0][0x618] ;  /* 0x00018600ff067b82 */ /* 0x000e640000000800 */
[----:B------:R-:W-:-:S04]  /*0b30*/  IMAD.X R9, RZ, RZ, ~R0, P0 ;  /* 0x000000ffff097224 */ /* 0x000fc800000e0e00 */
[-C--:B------:R-:W-:Y:S02]  /*0b40*/  IMAD R0, R9, R26.reuse, RZ ;  /* 0x0000001a09007224 */ /* 0x080fe400078e02ff */
[----:B------:R-:W2:Y:S01]  /*0b50*/  LDC R11, c[0x0][0x608] ;  /* 0x00018200ff0b7b82 */ /* 0x000ea20000000800 */
[----:B------:R-:W-:-:S04]  /*0b60*/  IMAD.WIDE.U32 R8, R5, R26, R16 ;  /* 0x0000001a05087225 */ /* 0x000fc800078e0010 */
[----:B------:R-:W-:-:S03]  /*0b70*/  IMAD R5, R5, R27, R0 ;  /* 0x0000001b05057224 */ /* 0x000fc600078e0200 */
[----:B------:R-:W3:Y:S01]  /*0b80*/  LDC R12, c[0x0][0x658] ;  /* 0x00019600ff0c7b82 */ /* 0x000ee20000000800 */
[----:B0-----:R-:W-:Y:S01]  /*0b90*/  ISETP.NE.U32.AND P0, PT, R20, RZ, PT ;  /* 0x000000ff1400720c */ /* 0x001fe20003f05070 */
[----:B------:R-:W-:Y:S02]  /*0ba0*/  IMAD.IADD R5, R9, 0x1, R5 ;  /* 0x0000000109057824 */ /* 0x000fe400078e0205 */
[----:B------:R-:W-:Y:S01]  /*0bb0*/  IMAD.MOV.U32 R9, RZ, RZ, -0x1 ;  /* 0xffffffffff097424 */ /* 0x000fe200078e00ff */
[----:B------:R-:W-:-:S03]  /*0bc0*/  ISETP.NE.AND.EX P0, PT, R21, RZ, PT, P0 ;  /* 0x000000ff1500720c */ /* 0x000fc60003f05300 */
[----:B------:R-:W0:Y:S01]  /*0bd0*/  LDC R15, c[0x0][0x600] ;  /* 0x00018000ff0f7b82 */ /* 0x000e220000000800 */
[-CC-:B-1----:R-:W-:Y:S02]  /*0be0*/  SHF.R.U64 R13, R8, R6.reuse, R5.reuse ;  /* 0x00000006080d7219 */ /* 0x182fe40000001205 */
[----:B------:R-:W-:-:S05]  /*0bf0*/  SHF.R.U32.HI R0, RZ, R6, R5 ;  /* 0x00000006ff007219 */ /* 0x000fca0000011605 */
[----:B------:R-:W1:Y:S01]  /*0c00*/  LDC R14, c[0x0][0x648] ;  /* 0x00019200ff0e7b82 */ /* 0x000e620000000800 */
[-CC-:B--2---:R-:W-:Y:S02]  /*0c10*/  SHF.R.U64 R29, R13, R11.reuse, R0.reuse ;  /* 0x0000000b0d1d7219 */ /* 0x184fe40000001200 */
[----:B------:R-:W-:-:S05]  /*0c20*/  SHF.R.U32.HI R5, RZ, R11, R0 ;  /* 0x0000000bff057219 */ /* 0x000fca0000011600 */
[----:B------:R-:W2:Y:S01]  /*0c30*/  LDC R26, c[0x0][0x638] ;  /* 0x00018e00ff1a7b82 */ /* 0x000ea20000000800 */
[-CC-:B---3--:R-:W-:Y:S02]  /*0c40*/  SHF.R.U64 R24, R29, R12.reuse, R5.reuse ;  /* 0x0000000c1d187219 */ /* 0x188fe40000001205 */
[-C--:B------:R-:W-:Y:S02]  /*0c50*/  SHF.L.U32 R0, R9, R12.reuse, RZ ;  /* 0x0000000c09007219 */ /* 0x080fe400000006ff */
[----:B------:R-:W-:Y:S01]  /*0c60*/  SHF.R.U32.HI R5, RZ, R12, R5 ;  /* 0x0000000cff057219 */ /* 0x000fe20000011605 */
[----:B------:R-:W-:Y:S01]  /*0c70*/  IMAD.MOV.U32 R4, RZ, RZ, R24 ;  /* 0x000000ffff047224 */ /* 0x000fe200078e0018 */
[----:B------:R-:W-:Y:S01]  /*0c80*/  LOP3.LUT R10, RZ, R0, RZ, 0x33, !PT ;  /* 0x00000000ff0a7212 */ /* 0x000fe200078e33ff */
[----:B------:R-:W3:Y:S01]  /*0c90*/  LDC R27, c[0x0][0x610] ;  /* 0x00018400ff1b7b82 */ /* 0x000ee20000000800 */
[----:B------:R-:W-:Y:S05]  /*0ca0*/  @!P0 BRA `(.L_x_10) ;  /* 0x0000000000288947 */ /* 0x000fea0003800000 */
[----:B------:R-:W4:Y:S02]  /*0cb0*/  LDC R9, c[0x0][0x64c] ;  /* 0x00019300ff097b82 */ /* 0x000f240000000800 */
[----:B----4-:R-:W-:-:S05]  /*0cc0*/  IADD3 R9, P0, R24, R9, RZ ;  /* 0x0000000918097210 */ /* 0x010fca0007f1e0ff */
        /* <DEDUP_REMOVED lines=8> */
.L_x_10:
[----:B-1----:R-:W-:Y:S01]  /*0d50*/  SHF.R.U64 R4, R4, R14, R5 ;  /* 0x0000000e04047219 */ /* 0x002fe20000001205 */
[----:B0-----:R-:W-:Y:S01]  /*0d60*/  VIADD R6, R15, 0xffffffff ;  /* 0xffffffff0f067836 */ /* 0x001fe20000000000 */
[----:B------:R-:W-:Y:S02]  /*0d70*/  SHF.L.U32 R0, R25, R12, RZ ;  /* 0x0000000c19007219 */ /* 0x000fe400000006ff */
[----:B------:R-:W-:Y:S01]  /*0d80*/  LOP3.LUT R5, R29, R10, RZ, 0xc0, !PT ;  /* 0x0000000a1d057212 */ /* 0x000fe200078ec0ff */
[----:B------:R-:W-:Y:S01]  /*0d90*/  IMAD.MOV R7, RZ, RZ, -R4 ;  /* 0x000000ffff077224 */ /* 0x000fe200078e0a04 */
[----:B------:R-:W-:Y:S02]  /*0da0*/  SEL R3, R3, R28, !P1 ;  /* 0x0000001c03037207 */ /* 0x000fe40004800000 */
[----:B------:R-:W-:Y:S01]  /*0db0*/  LOP3.LUT R6, R13, R6, RZ, 0xc0, !PT ;  /* 0x000000060d067212 */ /* 0x000fe200078ec0ff */
[----:B------:R-:W-:Y:S02]  /*0dc0*/  IMAD R4, R0, R4, R5 ;  /* 0x0000000400047224 */ /* 0x000fe400078e0205 */
[----:B--2---:R-:W-:-:S02]  /*0dd0*/  IMAD R0, R7, R26, R24 ;  /* 0x0000001a07007224 */ /* 0x004fc400078e0218 */
[----:B---3--:R-:W-:Y:S02]  /*0de0*/  IMAD R3, R4, R27, R3 ;  /* 0x0000001b04037224 */ /* 0x008fe400078e0203 */
[----:B------:R-:W-:Y:S02]  /*0df0*/  IMAD.MOV.U32 R5, RZ, RZ, 0x1 ;  /* 0x00000001ff057424 */ /* 0x000fe400078e00ff */
[----:B------:R-:W-:-:S03]  /*0e00*/  IMAD R4, R0, R15, R6 ;  /* 0x0000000f00047224 */ /* 0x000fc600078e0206 */
[----:B------:R-:W-:Y:S02]  /*0e10*/  PRMT R0, R5, 0x7610, R0 ;  /* 0x0000761005007816 */ /* 0x000fe40000000000 */
[----:B------:R-:W-:Y:S02]  /*0e20*/  SEL R138, R4, R3, !P1 ;  /* 0x00000003048a7207 */ /* 0x000fe40004800000 */
[----:B------:R-:W-:-:S07]  /*0e30*/  SEL R137, R3, R4, !P1 ;  /* 0x0000000403897207 */ /* 0x000fce0004800000 */
.L_x_8:
[----:B------:R-:W-:-:S08]  /*0e40*/  NOP ;  /* 0x0000000000007918 */ /* 0x000fd00000000000 */
[----:B------:R-:W0:Y:S02]  /*0e50*/  USETMAXREG.TRY_ALLOC.CTAPOOL UP0, 0xe8 ;  /* 0x000000e8000079c8 */ /* 0x000e240008000600 */
[----:B0-----:R-:W-:-:S13]  /*0e60*/  PLOP3.LUT P0, PT, PT, PT, UP0, 0x80, 0x0 ;  /* 0x000000000000781c */ /* 0x001fda0003f0f008 */
[----:B------:R-:W-:Y:S05]  /*0e70*/  @!P0 BRA `(.L_x_8) ;  /* 0xfffffffc00f08947 */ /* 0x000fea000383ffff */
[----:B------:R-:W-:Y:S01]  /*0e80*/  ULDC.64 UR4, c[0x0][0x598] ;  /* 0x0001660000047ab9 */ /* 0x000fe20000000a00 */
[----:B------:R-:W-:Y:S01]  /*0e90*/  ULDC.64 UR36, c[0x0][0x208] ;  /* 0x0000820000247ab9 */ /* 0x000fe20000000a00 */
[----:B------:R-:W-:-:S04]  /*0ea0*/  ISETP.NE.U32.AND P0, PT, RZ, UR4, PT ;  /* 0x00000004ff007c0c */ /* 0x000fc8000bf05070 */
[----:B------:R-:W-:-:S13]  /*0eb0*/  ISETP.NE.AND.EX P0, PT, RZ, UR5, PT, P0 ;  /* 0x00000005ff007c0c */ /* 0x000fda000bf05300 */
[----:B------:R-:W-:Y:S05]  /*0ec0*/  @!P0 BRA `(.L_x_11) ;  /* 0x00000000001c8947 */ /* 0x000fea0003800000 */
[----:B------:R-:W0:Y:S02]  /*0ed0*/  LDC.64 R4, c[0x0][0x598] ;  /* 0x00016600ff047b82 */ /* 0x000e240000000a00 */
[----:B0-----:R-:W2:Y:S02]  /*0ee0*/  LDG.E.64 R4, desc[UR36][R4.64] ;  /* 0x0000002404047981 */ /* 0x001ea4000c1e1b00 */
[----:B--2---:R-:W-:-:S04]  /*0ef0*/  ISETP.NE.U32.AND P0, PT, R4, RZ, PT ;  /* 0x000000ff0400720c */ /* 0x004fc80003f05070 */
[----:B------:R-:W-:-:S13]  /*0f00*/  ISETP.NE.AND.EX P0, PT, R5, RZ, PT, P0 ;  /* 0x000000ff0500720c */ /* 0x000fda0003f05300 */
[----:B------:R-:W-:Y:S05]  /*0f10*/  @!P0 BRA `(.L_x_11) ;  /* 0x0000000000088947 */ /* 0x000fea0003800000 */
[----:B------:R0:W5:Y:S01]  /*0f20*/  LD.E R139, desc[UR36][R4.64] ;  /* 0x00000024048b7980 */ /* 0x000162000c101900 */
[----:B------:R-:W-:Y:S05]  /*0f30*/  BRA `(.L_x_12) ;  /* 0x0000000000247947 */ /* 0x000fea0003800000 */
.L_x_11:
[----:B------:R-:W-:Y:S02]  /*0f40*/  ULDC.64 UR4, c[0x0][0x588] ;  /* 0x0001620000047ab9 */ /* 0x000fe40000000a00 */
[----:B------:R-:W-:-:S04]  /*0f50*/  ISETP.NE.U32.AND P0, PT, RZ, UR4, PT ;  /* 0x00000004ff007c0c */ /* 0x000fc8000bf05070 */
[----:B------:R-:W-:-:S13]  /*0f60*/  ISETP.NE.AND.EX P0, PT, RZ, UR5, PT, P0 ;  /* 0x00000005ff007c0c */ /* 0x000fda000bf05300 */
[----:B------:R-:W-:Y:S05]  /*0f70*/  @!P0 BRA `(.L_x_13) ;  /* 0x00000000000c8947 */ /* 0x000fea0003800000 */
[----:B------:R-:W0:Y:S02]  /*0f80*/  LDC.64 R4, c[0x0][0x588] ;  /* 0x00016200ff047b82 */ /* 0x000e240000000a00 */
[----:B0-----:R1:W5:Y:S01]  /*0f90*/  LDG.E R139, desc[UR36][R4.64] ;  /* 0x00000024048b7981 */ /* 0x001362000c1e1900 */
[----:B------:R-:W-:Y:S05]  /*0fa0*/  BRA `(.L_x_12) ;  /* 0x0000000000087947 */ /* 0x000fea0003800000 */
.L_x_13:
[----:B------:R-:W-:Y:S02]  /*0fb0*/  ULDC UR4, c[0x0][0x580] ;  /* 0x0001600000047ab9 */ /* 0x000fe40000000800 */
[----:B------:R-:W-:-:S07]  /*0fc0*/  IMAD.U32 R139, RZ, RZ, UR4 ;  /* 0x00000004ff8b7e24 */ /* 0x000fce000f8e00ff */
.L_x_12:
[----:B------:R-:W-:Y:S02]  /*0fd0*/  ULDC.64 UR4, c[0x0][0x5a0] ;  /* 0x0001680000047ab9 */ /* 0x000fe40000000a00 */
[----:B------:R-:W-:-:S04]  /*0fe0*/  ISETP.NE.U32.AND P0, PT, RZ, UR4, PT ;  /* 0x00000004ff007c0c */ /* 0x000fc8000bf05070 */
[----:B------:R-:W-:-:S13]  /*0ff0*/  ISETP.NE.AND.EX P0, PT, RZ, UR5, PT, P0 ;  /* 0x00000005ff007c0c */ /* 0x000fda000bf05300 */
[----:B------:R-:W-:Y:S05]  /*1000*/  @!P0 BRA `(.L_x_14) ;  /* 0x00000000001c8947 */ /* 0x000fea0003800000 */
[----:B01----:R-:W0:Y:S02]  /*1010*/  LDC.64 R4, c[0x0][0x5a0] ;  /* 0x00016800ff047b82 */ /* 0x003e240000000a00 */
[----:B0-----:R-:W2:Y:S02]  /*1020*/  LDG.E.64 R4, desc[UR36][R4.64] ;  /* 0x0000002404047981 */ /* 0x001ea4000c1e1b00 */
[----:B--2---:R-:W-:-:S04]  /*1030*/  ISETP.NE.U32.AND P0, PT, R4, RZ, PT ;  /* 0x000000ff0400720c */ /* 0x004fc80003f05070 */
[----:B------:R-:W-:-:S13]  /*1040*/  ISETP.NE.AND.EX P0, PT, R5, RZ, PT, P0 ;  /* 0x000000ff0500720c */ /* 0x000fda0003f05300 */
[----:B------:R-:W-:Y:S05]  /*1050*/  @!P0 BRA `(.L_x_14) ;  /* 0x0000000000088947 */ /* 0x000fea0003800000 */
[----:B------:R0:W5:Y:S01]  /*1060*/  LD.E R140, desc[UR36][R4.64] ;  /* 0x00000024048c7980 */ /* 0x000162000c101900 */
[----:B------:R-:W-:Y:S05]  /*1070*/  BRA `(.L_x_15) ;  /* 0x0000000000247947 */ /* 0x000fea0003800000 */
.L_x_14:
[----:B------:R-:W-:Y:S02]  /*1080*/  ULDC.64 UR4, c[0x0][0x590] ;  /* 0x0001640000047ab9 */ /* 0x000fe40000000a00 */
[----:B------:R-:W-:-:S04]  /*1090*/  ISETP.NE.U32.AND P0, PT, RZ, UR4, PT ;  /* 0x00000004ff007c0c */ /* 0x000fc8000bf05070 */
[----:B------:R-:W-:-:S13]  /*10a0*/  ISETP.NE.AND.EX P0, PT, RZ, UR5, PT, P0 ;  /* 0x00000005ff007c0c */ /* 0x000fda000bf05300 */
[----:B------:R-:W-:Y:S05]  /*10b0*/  @!P0 BRA `(.L_x_16) ;  /* 0x00000000000c8947 */ /* 0x000fea0003800000 */
[----:B------:R-:W2:Y:S02]  /*10c0*/  LDC.64 R140, c[0x0][0x590] ;  /* 0x00016400ff8c7b82 */ /* 0x000ea40000000a00 */
[----:B--2---:R2:W5:Y:S01]  /*10d0*/  LDG.E R140, desc[UR36][R140.64] ;  /* 0x000000248c8c7981 */ /* 0x004562000c1e1900 */
[----:B------:R-:W-:Y:S05]  /*10e0*/  BRA `(.L_x_15) ;  /* 0x0000000000087947 */ /* 0x000fea0003800000 */
.L_x_16:
[----:B------:R-:W-:Y:S02]  /*10f0*/  ULDC UR4, c[0x0][0x584] ;  /* 0x0001610000047ab9 */ /* 0x000fe40000000800 */
[----:B------:R-:W-:-:S07]  /*1100*/  IMAD.U32 R140, RZ, RZ, UR4 ;  /* 0x00000004ff8c7e24 */ /* 0x000fce000f8e00ff */
.L_x_15:
[----:B------:R-:W-:-:S13]  /*1110*/  LOP3.LUT P0, RZ, R0, 0xff, RZ, 0xc0, !PT ;  /* 0x000000ff00ff7812 */ /* 0x000fda000780c0ff */
[----:B------:R-:W-:Y:S05]  /*1120*/  @!P0 EXIT ;  /* 0x000000000000894d */ /* 0x000fea0003800000 */
[----:B------:R-:W-:Y:S01]  /*1130*/  ULDC UR4, c[0x0][0x28c] ;  /* 0x0000a30000047ab9 */ /* 0x000fe20000000800 */
[----:B------:R-:W-:Y:S01]  /*1140*/  UMOV UR38, URZ ;  /* 0x0000003f00267c82 */ /* 0x000fe20008000000 */
[----:B------:R-:W-:Y:S01]  /*1150*/  UIADD3 UR4, UR4, 0xff, URZ ;  /* 0x000000ff04047890 */ /* 0x000fe2000fffe03f */
[----:B------:R-:W-:-:S03]  /*1160*/  UMOV UR39, URZ ;  /* 0x0000003f00277c82 */ /* 0x000fc60008000000 */
[----:B------:R-:W-:-:S04]  /*1170*/  USHF.R.S32.HI UR5, URZ, 0x1f, UR4 ;  /* 0x0000001f3f057899 */ /* 0x000fc80008011404 */
[----:B------:R-:W-:-:S04]  /*1180*/  ULEA.HI UR5, UR5, UR4, URZ, 0x8 ;  /* 0x0000000405057291 */ /* 0x000fc8000f8f403f */
[----:B------:R-:W-:-:S12]  /*1190*/  USHF.R.S32.HI UR40, URZ, 0x8, UR5 ;  /* 0x000000083f287899 */ /* 0x000fd80008011405 */
.L_x_262:
[----:B------:R-:W-:Y:S01]  /*11a0*/  LOP3.LUT R0, R18, 0x80, RZ, 0xc0, !PT ;  /* 0x0000008012007812 */ /* 0x000fe200078ec0ff */
[----:B------:R-:W3:Y:S01]  /*11b0*/  S2UR UR7, SR_CgaCtaId ;  /* 0x00000000000779c3 */ /* 0x000ee20000008800 */
[----:B------:R-:W-:Y:S02]  /*11c0*/  UMOV UR6, 0x400 ;  /* 0x0000040000067882 */ /* 0x000fe40000000000 */
[----:B------:R-:W-:-:S06]  /*11d0*/  SHF.R.U32.HI R0, RZ, 0x7, R0 ;  /* 0x00000007ff007819 */ /* 0x000fcc0000011600 */
[----:B----4-:R-:W4:Y:S01]  /*11e0*/  SHFL.IDX PT, R0, R0, RZ, 0x1f ;  /* 0x00001fff00007589 */ /* 0x010f2200000e0000 */
[----:B---3--:R-:W-:Y:S01]  /*11f0*/  ULEA UR6, UR7, UR6, 0x18 ;  /* 0x0000000607067291 */ /* 0x008fe2000f8ec03f */
[----:B----4-:R-:W-:-:S13]  /*1200*/  R2UR UR4, R0 ;  /* 0x00000000000472ca */ /* 0x010fda00000e0000 */
[----:B------:R-:W-:-:S04]  /*1210*/  ULEA.HI UR5, UR4, UR4, URZ, 0x1 ;  /* 0x0000000404057291 */ /* 0x000fc8000f8f083f */
[----:B------:R-:W-:-:S04]  /*1220*/  ULOP3.LUT UR5, UR5, 0x7fffe, URZ, 0xc0, !UPT ;  /* 0x0007fffe05057892 */ /* 0x000fc8000f8ec03f */
[----:B------:R-:W-:-:S03]  /*1230*/  UIADD3 UR5, UR4, -UR5, URZ ;  /* 0x8000000504057290 */ /* 0x000fc6000fffe03f */
[----:B------:R-:W-:Y:S01]  /*1240*/  ULDC UR4, c[0x0][0x28c] ;  /* 0x0000a30000047ab9 */ /* 0x000fe20000000800 */
[----:B------:R-:W-:Y:S01]  /*1250*/  ULEA UR5, UR5, UR6, 0xd ;  /* 0x0000000605057291 */ /* 0x000fe2000f8e683f */
[----:B------:R-:W-:-:S03]  /*1260*/  ISETP.LT.AND P0, PT, RZ, UR4, PT ;  /* 0x00000004ff007c0c */ /* 0x000fc6000bf01270 */
[----:B------:R-:W-:-:S04]  /*1270*/  UIADD3 UR5, UR5, 0x100, URZ ;  /* 0x0000010005057890 */ /* 0x000fc8000fffe03f */
[----:B------:R-:W-:-:S04]  /*1280*/  USHF.R.U32.HI UR5, URZ, 0x4, UR5 ;  /* 0x000000043f057899 */ /* 0x000fc80008011605 */
[----:B------:R-:W-:Y:S02]  /*1290*/  ULOP3.LUT UR41, UR5, 0x3fff, URZ, 0xc0, !UPT ;  /* 0x00003fff05297892 */ /* 0x000fe4000f8ec03f */
[----:B-1----:R-:W-:Y:S10]  /*12a0*/  @P0 BRA `(.L_x_17) ;  /* 0x0000000000400947 */ /* 0x002ff40003800000 */
[----:B------:R-:W-:Y:S01]  /*12b0*/  MOV R0, 0x0 ;  /* 0x0000000000007802 */ /* 0x000fe20000000f00 */
[----:B------:R-:W-:Y:S01]  /*12c0*/  ULDC.64 UR4, c[0x4][0x68] ;  /* 0x01001a0000047ab9 */ /* 0x000fe20000000a00 */
[----:B------:R-:W-:Y:S01]  /*12d0*/  ULDC.64 UR6, c[0x4][0x8] ;  /* 0x0100020000067ab9 */ /* 0x000fe20000000a00 */
[----:B01----:R-:W-:Y:S01]  /*12e0*/  IMAD.U32 R4, RZ, RZ, UR4 ;  /* 0x00000004ff047e24 */ /* 0x003fe2000f8e00ff */
[----:B------:R0:W1:Y:S01]  /*12f0*/  LDC.64 R14, c[0x4][R0] ;  /* 0x01000000000e7b82 */ /* 0x0000620000000a00 */
[----:B------:R-:W-:Y:S01]  /*1300*/  IMAD.U32 R5, RZ, RZ, UR5 ;  /* 0x00000005ff057e24 */ /* 0x000fe2000f8e00ff */
[----:B------:R-:W-:Y:S01]  /*1310*/  ULDC.64 UR4, c[0x4][0x70] ;  /* 0x01001c0000047ab9 */ /* 0x000fe20000000a00 */
[----:B------:R-:W-:Y:S02]  /*1320*/  IMAD.U32 R10, RZ, RZ, UR6 ;  /* 0x00000006ff0a7e24 */ /* 0x000fe4000f8e00ff */
[----:B------:R-:W-:Y:S02]  /*1330*/  IMAD.U32 R6, RZ, RZ, UR4 ;  /* 0x00000004ff067e24 */ /* 0x000fe4000f8e00ff */
[----:B------:R-:W-:-:S02]  /*1340*/  IMAD.U32 R7, RZ, RZ, UR5 ;  /* 0x00000005ff077e24 */ /* 0x000fc4000f8e00ff */
[----:B------:R-:W-:Y:S02]  /*1350*/  IMAD.U32 R11, RZ, RZ, UR7 ;  /* 0x00000007ff0b7e24 */ /* 0x000fe4000f8e00ff */
[----:B------:R-:W-:Y:S02]  /*1360*/  IMAD.MOV.U32 R8, RZ, RZ, 0x1e1 ;  /* 0x000001e1ff087424 */ /* 0x000fe400078e00ff */
[----:B------:R-:W-:Y:S02]  /*1370*/  IMAD.MOV.U32 R12, RZ, RZ, 0x1 ;  /* 0x00000001ff0c7424 */ /* 0x000fe400078e00ff */
[----:B0-----:R-:W-:-:S07]  /*1380*/  IMAD.MOV.U32 R13, RZ, RZ, RZ ;  /* 0x000000ffff0d7224 */ /* 0x001fce00078e00ff */
[----:B------:R-:W-:-:S07]  /*1390*/  LEPC R20, `(.L_x_17) ;  /* 0x000000001014794e */ /* 0x000fce0000000000 */
[----:B-12--5:R-:W-:Y:S05]  /*13a0*/  CALL.ABS.NOINC R14 ;  /* 0x000000000e007343 */ /* 0x026fea0003c00000 */
.L_x_17:
[----:B------:R-:W-:-:S04]  /*13b0*/  LOP3.LUT R0, R19, 0x1, RZ, 0xfc, !PT ;  /* 0x0000000113007812 */ /* 0x000fc800078efcff */
[----:B------:R-:W-:-:S13]  /*13c0*/  ISETP.NE.AND P0, PT, R0, 0x3, PT ;  /* 0x000000030000780c */ /* 0x000fda0003f05270 */
[----:B------:R-:W-:Y:S05]  /*13d0*/  @!P0 BRA `(.L_x_18) ;  /* 0x0000000000048947 */ /* 0x000fea0003800000 */
[----:B------:R-:W-:Y:S01]  /*13e0*/  BPT.TRAP 0x1 ;  /* 0x000000040000795c */ /* 0x000fe20000300000 */
.L_x_18:
[----:B------:R-:W3:Y:S01]  /*13f0*/  S2UR UR5, SR_CgaCtaId ;  /* 0x00000000000579c3 */ /* 0x000ee20000008800 */
[----:B------:R-:W-:Y:S01]  /*1400*/  UMOV UR4, 0x400 ;  /* 0x0000040000047882 */ /* 0x000fe20000000000 */
[----:B------:R-:W-:Y:S02]  /*1410*/  IMAD.U32 R0, RZ, RZ, UR38 ;  /* 0x00000026ff007e24 */ /* 0x000fe4000f8e00ff */
[----:B------:R-:W-:-:S03]  /*1420*/  IMAD.U32 R3, RZ, RZ, UR39 ;  /* 0x00000027ff037e24 */ /* 0x000fc6000f8e00ff */
[----:B------:R-:W-:Y:S01]  /*1430*/  SHF.L.U32 R0, R0, 0x1f, RZ ;  /* 0x0000001f00007819 */ /* 0x000fe200000006ff */
[----:B---3--:R-:W-:-:S06]  /*1440*/  ULEA UR4, UR5, UR4, 0x18 ;  /* 0x0000000405047291 */ /* 0x008fcc000f8ec03f */
[----:B------:R-:W-:-:S04]  /*1450*/  IMAD.U32 R6, RZ, RZ, UR4 ;  /* 0x00000004ff067e24 */ /* 0x000fc8000f8e00ff */
[----:B------:R-:W-:-:S04]  /*1460*/  IMAD R3, R3, 0x8, R6 ;  /* 0x0000000803037824 */ /* 0x000fc800078e0206 */
[----:B------:R3:W4:Y:S01]  /*1470*/  SYNCS.PHASECHK.TRANS64.TRYWAIT P1, [R3+URZ], R0 ;  /* 0x00000000030075a7 */ /* 0x000722000802017f */
[----:B------:R-:W-:Y:S05]  /*1480*/  @!P0 BRA `(.L_x_19) ;  /* 0x0000000000048947 */ /* 0x000fea0003800000 */
[----:B------:R-:W-:Y:S01]  /*1490*/  BPT.TRAP 0x1 ;  /* 0x000000040000795c */ /* 0x000fe20000300000 */
.L_x_19:
[----:B----4-:R-:W-:Y:S05]  /*14a0*/  @P1 BRA `(.L_x_20) ;  /* 0x0000000000081947 */ /* 0x010fea0003800000 */
[----:B------:R-:W4:Y:S02]  /*14b0*/  SYNCS.PHASECHK.TRANS64.TRYWAIT P1, [R3+URZ], R0 ;  /* 0x00000000030075a7 */ /* 0x000f24000802017f */
[----:B----4-:R-:W-:Y:S05]  /*14c0*/  @!P1 BRA `(.L_x_21) ;  /* 0x000000ac00509947 */ /* 0x010fea0003800000 */
.L_x_20:
[----:B------:R-:W-:-:S04]  /*14d0*/  UISETP.LT.AND UP0, UPT, UR40, 0x1, UPT ;  /* 0x000000012800788c */ /* 0x000fc8000bf01270 */
[----:B------:R-:W-:-:S06]  /*14e0*/  USEL UR4, UR40, 0x1, UP0 ;  /* 0x0000000128047887 */ /* 0x000fcc0008000000 */
[----:B---34-:R-:W-:Y:S01]  /*14f0*/  IMAD.U32 R0, RZ, RZ, UR4 ;  /* 0x00000004ff007e24 */ /* 0x018fe2000f8e00ff */
[----:B------:R-:W-:Y:S05]  /*1500*/  WARPSYNC.ALL ;  /* 0x0000000000007948 */ /* 0x000fea0003800000 */
[----:B------:R-:W-:-:S04]  /*1510*/  IADD3 R0, -R0, UR40, RZ ;  /* 0x0000002800007c10 */ /* 0x000fc8000fffe1ff */
[----:B------:R-:W-:Y:S02]  /*1520*/  ISETP.GE.AND P1, PT, R0, 0x1, PT ;  /* 0x000000010000780c */ /* 0x000fe40003f26270 */
[----:B------:R-:W-:Y:S01]  /*1530*/  R2UR UR5, R6 ;  /* 0x00000000060572ca */ /* 0x000fe200000e0000 */
[----:B------:R-:W-:Y:S01]  /*1540*/  ULOP3.LUT UR4, UR41, 0x10000, URZ, 0xfc, !UPT ;  /* 0x0001000029047892 */ /* 0x000fe2000f8efc3f */
[----:B------:R-:W-:Y:S01]  /*1550*/  WARPGROUP.ARRIVE ;  /* 0x00000000000079c5 */ /* 0x000fe20000000000 */
[----:B------:R-:W-:Y:S01]  /*1560*/  UMOV UR9, 0x40000040 ;  /* 0x4000004000097882 */ /* 0x000fe20000000000 */
[----:B------:R-:W-:Y:S01]  /*1570*/  UMOV UR11, 0x40000040 ;  /* 0x40000040000b7882 */ /* 0x000fe20000000000 */
[----:B------:R-:W-:Y:S01]  /*1580*/  ULEA UR8, UR39, UR4, 0xb ;  /* 0x0000000427087291 */ /* 0x000fe2000f8e583f */
[----:B------:R-:W-:Y:S01]  /*1590*/  UMOV UR21, UR9 ;  /* 0x0000000900157c82 */ /* 0x000fe20008000000 */
[----:B------:R-:W-:Y:S01]  /*15a0*/  UMOV UR23, 0x40000040 ;  /* 0x4000004000177882 */ /* 0x000fe20000000000 */
[----:B------:R-:W-:Y:S01]  /*15b0*/  UMOV UR25, UR9 ;  /* 0x0000000900197c82 */ /* 0x000fe20008000000 */
[----:B------:R-:W-:Y:S01]  /*15c0*/  UMOV UR27, 0x40000040 ;  /* 0x40000040001b7882 */ /* 0x000fe20000000000 */
[----:B------:R-:W-:-:S02]  /*15d0*/  UMOV UR17, UR9 ;  /* 0x0000000900117c82 */ /* 0x000fc40008000000 */
[----:B------:R-:W-:Y:S01]  /*15e0*/  UMOV UR20, UR8 ;  /* 0x0000000800147c82 */ /* 0x000fe20008000000 */
[----:B------:R-:W-:Y:S01]  /*15f0*/  UIADD3 UR5, UR5, 0x10100, URZ ;  /* 0x0001010005057890 */ /* 0x000fe2000fffe03f */
[----:B------:R-:W-:Y:S01]  /*1600*/  UMOV UR24, UR8 ;  /* 0x0000000800187c82 */ /* 0x000fe20008000000 */
[----:B------:R-:W-:Y:S02]  /*1610*/  UMOV UR16, UR8 ;  /* 0x0000000800107c82 */ /* 0x000fe40008000000 */
[----:B------:R-:W-:Y:S01]  /*1620*/  USHF.R.U32.HI UR5, URZ, 0x4, UR5 ;  /* 0x000000043f057899 */ /* 0x000fe20008011605 */
[----:B------:R-:W-:Y:S01]  /*1630*/  UMOV UR19, 0x40000040 ;  /* 0x4000004000137882 */ /* 0x000fe20000000000 */
[----:B------:R-:W-:Y:S02]  /*1640*/  UMOV UR12, UR8 ;  /* 0x00000008000c7c82 */ /* 0x000fe40008000000 */
[----:B------:R-:W-:Y:S01]  /*1650*/  ULOP3.LUT UR5, UR5, 0x3fff, URZ, 0xc0, !UPT ;  /* 0x00003fff05057892 */ /* 0x000fe2000f8ec03f */
[----:B------:R-:W-:Y:S01]  /*1660*/  UMOV UR13, UR9 ;  /* 0x00000009000d7c82 */ /* 0x000fe20008000000 */
[----:B------:R-:W-:-:S02]  /*1670*/  UMOV UR15, 0x40000040 ;  /* 0x40000040000f7882 */ /* 0x000fc40000000000 */
[----:B------:R-:W-:-:S04]  /*1680*/  ULOP3.LUT UR5, UR5, 0x10000, URZ, 0xfc, !UPT ;  /* 0x0001000005057892 */ /* 0x000fc8000f8efc3f */
[----:B------:R-:W-:-:S04]  /*1690*/  UIMAD UR6, UR39, 0xe00, UR5 ;  /* 0x00000e00270678a4 */ /* 0x000fc8000f8e0205 */
[----:B------:R-:W-:Y:S02]  /*16a0*/  UIADD3 UR22, UR6, 0x100, URZ ;  /* 0x0000010006167890 */ /* 0x000fe4000fffe03f */
[----:B------:R-:W-:Y:S02]  /*16b0*/  UIADD3 UR26, UR6, 0x200, URZ ;  /* 0x00000200061a7890 */ /* 0x000fe4000fffe03f */
[----:B------:R-:W-:Y:S01]  /*16c0*/  UMOV UR10, UR6 ;  /* 0x00000006000a7c82 */ /* 0x000fe20008000000 */
[----:B------:R-:W-:Y:S01]  /*16d0*/  UIADD3 UR18, UR6, 0x300, URZ ;  /* 0x0000030006127890 */ /* 0x000fe2000fffe03f */
[----:B------:R-:W-:Y:S01]  /*16e0*/  IGMMA.64x32x32.S8.S8 R120, gdesc[UR8], RZ, !UPT, gsb0 ;  /* 0x01200000087879f1 */ /* 0x000fe2000c0410ff */
[----:B------:R-:W-:Y:S02]  /*16f0*/  UIADD3 UR14, UR6, 0x400, URZ ;  /* 0x00000400060e7890 */ /* 0x000fe4000fffe03f */
[----:B------:R-:W-:Y:S02]  /*1700*/  UIADD3 UR7, UR6, 0x500, URZ ;  /* 0x0000050006077890 */ /* 0x000fe4000fffe03f */
[----:B------:R-:W-:Y:S01]  /*1710*/  UIADD3 UR10, UR6, 0x600, URZ ;  /* 0x00000600060a7890 */ /* 0x000fe2000fffe03f */
[----:B------:R-:W-:Y:S01]  /*1720*/  UMOV UR11, 0x40000040 ;  /* 0x40000040000b7882 */ /* 0x000fe20000000000 */
[----:B------:R-:W-:-:S02]  /*1730*/  WARPGROUP.DEPBAR.LE gsb0, 0x0 ;  /* 0x00008000000079c5 */ /* 0x000fc40000010000 */
[----:B------:R-:W-:-:S06]  /*1740*/  WARPGROUP.ARRIVE ;  /* 0x00000000000079c5 */ /* 0x000fcc0000000000 */
[----:B------:R-:W-:Y:S01]  /*1750*/  IGMMA.64x32x32.S8.S8 R104, gdesc[UR20], RZ, !UPT, gsb0 ;  /* 0x01200000146879f1 */ /* 0x000fe2000c0410ff */
[----:B------:R-:W-:Y:S01]  /*1760*/  UIADD3 UR22, UR6, 0x202, URZ ;  /* 0x0000020206167890 */ /* 0x000fe2000fffe03f */
[----:B------:R-:W-:Y:S01]  /*1770*/  UMOV UR23, 0x40000040 ;  /* 0x4000004000177882 */ /* 0x000fe20000000000 */
[----:B------:R-:W-:Y:S02]  /*1780*/  WARPGROUP.DEPBAR.LE gsb0, 0x0 ;  /* 0x00008000000079c5 */ /* 0x000fe40000010000 */
        /* <DEDUP_REMOVED lines=12> */
[----:B------:R-:W-:Y:S01]  /*1850*/  UMOV UR12, UR8 ;  /* 0x00000008000c7c82 */ /* 0x000fe20008000000 */
[----:B------:R-:W-:Y:S01]  /*1860*/  UMOV UR13, UR9 ;  /* 0x00000009000d7c82 */ /* 0x000fe20008000000 */
[----:B------:R-:W-:Y:S01]  /*1870*/  UMOV UR14, UR7 ;  /* 0x00000007000e7c82 */ /* 0x000fe20008000000 */
[----:B------:R-:W-:Y:S01]  /*1880*/  UMOV UR15, 0x40000040 ;  /* 0x40000040000f7882 */ /* 0x000fe20000000000 */
[----:B------:R-:W-:Y:S01]  /*1890*/  UIADD3 UR7, UR6, 0x502, URZ ;  /* 0x0000050206077890 */ /* 0x000fe2000fffe03f */
[----:B------:R-:W-:Y:S02]  /*18a0*/  WARPGROUP.DEPBAR.LE gsb0, 0x0 ;  /* 0x00008000000079c5 */ /* 0x000fe40000010000 */
[----:B------:R-:W-:-:S06]  /*18b0*/  WARPGROUP.ARRIVE ;  /* 0x00000000000079c5 */ /* 0x000fcc0000000000 */
[----:B------:R-:W-:Y:S01]  /*18c0*/  IGMMA.64x32x32.S8.S8 R40, gdesc[UR12], RZ, !UPT, gsb0 ;  /* 0x012000000c2879f1 */ /* 0x000fe2000c0410ff */
[----:B------:R-:W-:Y:S01]  /*18d0*/  UMOV UR12, UR8 ;  /* 0x00000008000c7c82 */ /* 0x000fe20008000000 */
[----:B------:R-:W-:Y:S01]  /*18e0*/  UMOV UR13, UR9 ;  /* 0x00000009000d7c82 */ /* 0x000fe20008000000 */
[----:B------:R-:W-:Y:S01]  /*18f0*/  UMOV UR14, UR10 ;  /* 0x0000000a000e7c82 */ /* 0x000fe20008000000 */
[----:B------:R-:W-:Y:S01]  /*1900*/  UMOV UR15, 0x40000040 ;  /* 0x40000040000f7882 */ /* 0x000fe20000000000 */
[----:B------:R-:W-:Y:S02]  /*1910*/  UIADD3 UR9, UR6, 0x602, URZ ;  /* 0x0000060206097890 */ /* 0x000fe4000fffe03f */
[----:B------:R-:W-:Y:S01]  /*1920*/  UIADD3 UR10, UR6, 0x706, URZ ;  /* 0x00000706060a7890 */ /* 0x000fe2000fffe03f */
[----:B------:R-:W-:Y:S02]  /*1930*/  WARPGROUP.DEPBAR.LE gsb0, 0x0 ;  /* 0x00008000000079c5 */ /* 0x000fe40000010000 */
[----:B------:R-:W-:-:S06]  /*1940*/  WARPGROUP.ARRIVE ;  /* 0x00000000000079c5 */ /* 0x000fcc0000000000 */
[----:B------:R-:W-:Y:S01]  /*1950*/  IGMMA.64x32x32.S8.S8 R24, gdesc[UR12], RZ, !UPT, gsb0 ;  /* 0x012000000c1879f1 */ /* 0x000fe2000c0410ff */
[----:B------:R-:W-:Y:S02]  /*1960*/  UIADD3 UR12, UR8, 0x2, URZ ;  /* 0x00000002080c7890 */ /* 0x000fe4000fffe03f */
[----:B------:R-:W-:Y:S01]  /*1970*/  UIADD3 UR14, UR6, 0x2, URZ ;  /* 0x00000002060e7890 */ /* 0x000fe2000fffe03f */
[----:B------:R-:W-:Y:S01]  /*1980*/  UMOV UR13, 0x40000040 ;  /* 0x40000040000d7882 */ /* 0x000fe20000000000 */
[----:B------:R-:W-:Y:S01]  /*1990*/  UMOV UR15, 0x40000040 ;  /* 0x40000040000f7882 */ /* 0x000fe20000000000 */
[----:B------:R-:W-:Y:S02]  /*19a0*/  UMOV UR25, UR13 ;  /* 0x0000000d00197c82 */ /* 0x000fe40008000000 */
[----:B------:R-:W-:Y:S01]  /*19b0*/  UMOV UR24, UR12 ;  /* 0x0000000c00187c82 */ /* 0x000fe20008000000 */
[----:B------:R-:W-:Y:S01]  /*19c0*/  UMOV UR20, UR12 ;  /* 0x0000000c00147c82 */ /* 0x000fe20008000000 */
[----:B------:R-:W-:Y:S01]  /*19d0*/  UMOV UR21, UR13 ;  /* 0x0000000d00157c82 */ /* 0x000fe20008000000 */
[----:B------:R-:W-:Y:S01]  /*19e0*/  UMOV UR16, UR12 ;  /* 0x0000000c00107c82 */ /* 0x000fe20008000000 */
[----:B------:R-:W-:Y:S01]  /*19f0*/  UMOV UR17, UR13 ;  /* 0x0000000d00117c82 */ /* 0x000fe20008000000 */
[----:B------:R-:W-:-:S02]  /*1a00*/  WARPGROUP.DEPBAR.LE gsb0, 0x0 ;  /* 0x00008000000079c5 */ /* 0x000fc40000010000 */
[----:B------:R-:W-:-:S06]  /*1a10*/  WARPGROUP.ARRIVE ;  /* 0x00000000000079c5 */ /* 0x000fcc0000000000 */
[----:B------:R-:W-:Y:S01]  /*1a20*/  IGMMA.64x32x32.S8.S8 R120, gdesc[UR12], R120, gsb0 ;  /* 0x012000000c7879f1 */ /* 0x000fe20008041078 */
[----:B------:R-:W-:Y:S01]  /*1a30*/  UIADD3 UR14, UR6, 0x402, URZ ;  /* 0x00000402060e7890 */ /* 0x000fe2000fffe03f */
[----:B------:R-:W-:Y:S01]  /*1a40*/  UMOV UR15, 0x40000040 ;  /* 0x40000040000f7882 */ /* 0x000fe20000000000 */
[----:B------:R-:W-:Y:S02]  /*1a50*/  WARPGROUP.DEPBAR.LE gsb0, 0x0 ;  /* 0x00008000000079c5 */ /* 0x000fe40000010000 */
        /* <DEDUP_REMOVED lines=17> */
[----:B------:R-:W-:Y:S01]  /*1b70*/  UMOV UR14, UR7 ;  /* 0x00000007000e7c82 */ /* 0x000fe20008000000 */
[----:B------:R-:W-:Y:S01]  /*1b80*/  UMOV UR15, 0x40000040 ;  /* 0x40000040000f7882 */ /* 0x000fe20000000000 */
[----:B------:R-:W-:Y:S01]  /*1b90*/  UIADD3 UR7, UR6, 0x504, URZ ;  /* 0x0000050406077890 */ /* 0x000fe2000fffe03f */
        /* <DEDUP_REMOVED lines=199> */
[----:B------:R-:W-:Y:S01]  /*2810*/  UIADD3 UR8, UR8, 0x406, URZ ;  /* 0x0000040608087890 */ /* 0x000fe2000fffe03f */
[----:B------:R-:W-:-:S02]  /*2820*/  WARPGROUP.DEPBAR.LE gsb0, 0x0 ;  /* 0x00008000000079c5 */ /* 0x000fc40000010000 */
[----:B------:R-:W-:-:S06]  /*2830*/  WARPGROUP.ARRIVE ;  /* 0x00000000000079c5 */ /* 0x000fcc0000000000 */
[----:B------:R-:W-:Y:S01]  /*2840*/  IGMMA.64x32x32.S8.S8 R120, gdesc[UR12], R120, gsb0 ;  /* 0x012000000c7879f1 */ /* 0x000fe20008041078 */
[----:B------:R-:W-:Y:S01]  /*2850*/  UIADD3 UR14, UR6, 0xb04, URZ ;  /* 0x00000b04060e7890 */ /* 0x000fe2000fffe03f */
[----:B------:R-:W-:Y:S01]  /*2860*/  UMOV UR15, 0x40000040 ;  /* 0x40000040000f7882 */ /* 0x000fe20000000000 */
[----:B------:R-:W-:Y:S02]  /*2870*/  WARPGROUP.DEPBAR.LE gsb0, 0x0 ;  /* 0x00008000000079c5 */ /* 0x000fe40000010000 */
[----:B------:R-:W-:-:S06]  /*2880*/  WARPGROUP.ARRIVE ;  /* 0x00000000000079c5 */ /* 0x000fcc0000000000 */
[----:B------:R-:W-:Y:S03]  /*2890*/  IGMMA.64x32x32.S8.S8 R104, gdesc[UR24], R104, gsb0 ;  /* 0x01200000186879f1 */ /* 0x000fe60008041068 */
[----:B------:R-:W-:Y:S02]  /*28a0*/  WARPGROUP.DEPBAR.LE gsb0, 0x0 ;  /* 0x00008000000079c5 */ /* 0x000fe40000010000 */
[----:B------:R-:W-:-:S06]  /*28b0*/  WARPGROUP.ARRIVE ;  /* 0x00000000000079c5 */ /* 0x000fcc0000000000 */
[----:B------:R-:W-:Y:S01]  /*28c0*/  IGMMA.64x32x32.S8.S8 R88, gdesc[UR20], R88, gsb0 ;  /* 0x01200000145879f1 */ /* 0x000fe20008041058 */
[----:B------:R-:W-:Y:S01]  /*28d0*/  UIADD3 UR22, UR6, 0x906, URZ ;  /* 0x0000090606167890 */ /* 0x000fe2000fffe03f */
[----:B------:R-:W-:Y:S01]  /*28e0*/  UMOV UR20, UR8 ;  /* 0x0000000800147c82 */ /* 0x000fe20008000000 */
[----:B------:R-:W-:Y:S01]  /*28f0*/  UMOV UR23, 0x40000040 ;  /* 0x4000004000177882 */ /* 0x000fe20000000000 */
        /* <DEDUP_REMOVED lines=17> */
[----:B------:R-:W-:Y:S02]  /*2a10*/  UMOV UR9, 0x40000040 ;  /* 0x4000004000097882 */ /* 0x000fe40000000000 */
[----:B------:R-:W-:Y:S01]  /*2a20*/  UMOV UR17, UR9 ;  /* 0x0000000900117c82 */ /* 0x000fe20008000000 */
[----:B------:R-:W-:Y:S01]  /*2a30*/  UMOV UR21, UR9 ;  /* 0x0000000900157c82 */ /* 0x000fe20008000000 */
[----:B------:R-:W-:Y:S02]  /*2a40*/  WARPGROUP.DEPBAR.LE gsb0, 0x0 ;  /* 0x00008000000079c5 */ /* 0x000fe40000010000 */
[----:B------:R-:W-:-:S06]  /*2a50*/  WARPGROUP.ARRIVE ;  /* 0x00000000000079c5 */ /* 0x000fcc0000000000 */
[----:B------:R-:W-:Y:S01]  /*2a60*/  IGMMA.64x32x32.S8.S8 R24, gdesc[UR12], R24, gsb0 ;  /* 0x012000000c1879f1 */ /* 0x000fe20008041018 */
[----:B------:R-:W-:Y:S01]  /*2a70*/  UIADD3 UR14, UR6, 0xa06, URZ ;  /* 0x00000a06060e7890 */ /* 0x000fe2000fffe03f */
[----:B------:R-:W-:Y:S01]  /*2a80*/  UMOV UR12, UR8 ;  /* 0x00000008000c7c82 */ /* 0x000fe20008000000 */
[----:B------:R-:W-:Y:S01]  /*2a90*/  UMOV UR13, UR9 ;  /* 0x00000009000d7c82 */ /* 0x000fe20008000000 */
[----:B------:R-:W-:Y:S01]  /*2aa0*/  UMOV UR15, 0x40000040 ;  /* 0x40000040000f7882 */ /* 0x000fe20000000000 */
[----:B------:R-:W-:Y:S02]  /*2ab0*/  WARPGROUP.DEPBAR.LE gsb0, 0x0 ;  /* 0x00008000000079c5 */ /* 0x000fe40000010000 */
[----:B------:R-:W-:-:S06]  /*2ac0*/  WARPGROUP.ARRIVE ;  /* 0x00000000000079c5 */ /* 0x000fcc0000000000 */
[----:B------:R-:W-:Y:S01]  /*2ad0*/  IGMMA.64x32x32.S8.S8 R120, gdesc[UR8], R120, gsb0 ;  /* 0x01200000087879f1 */ /* 0x000fe20008041078 */
[----:B------:R-:W-:Y:S01]  /*2ae0*/  UIADD3 UR10, UR6, 0xb06, URZ ;  /* 0x00000b06060a7890 */ /* 0x000fe2000fffe03f */
[----:B------:R-:W-:Y:S01]  /*2af0*/  UMOV UR11, 0x40000040 ;  /* 0x40000040000b7882 */ /* 0x000fe20000000000 */
[----:B------:R-:W-:Y:S01]  /*2b00*/  UIADD3 UR6, UR6, 0xd06, URZ ;  /* 0x00000d0606067890 */ /* 0x000fe2000fffe03f */
[----:B------:R-:W-:Y:S02]  /*2b10*/  WARPGROUP.DEPBAR.LE gsb0, 0x0 ;  /* 0x00008000000079c5 */ /* 0x000fe40000010000 */
[----:B------:R-:W-:-:S06]  /*2b20*/  WARPGROUP.ARRIVE ;  /* 0x00000000000079c5 */ /* 0x000fcc0000000000 */
[----:B------:R-:W-:Y:S03]  /*2b30*/  IGMMA.64x32x32.S8.S8 R104, gdesc[UR16], R104, gsb0 ;  /* 0x01200000106879f1 */ /* 0x000fe60008041068 */
        /* <DEDUP_REMOVED lines=8> */
[----:B------:R-:W-:Y:S01]  /*2bc0*/  IGMMA.64x32x32.S8.S8 R56, gdesc[UR8], R56, gsb0 ;  /* 0x01200000083879f1 */ /* 0x000fe20008041038 */
[----:B------:R-:W-:Y:S01]  /*2bd0*/  UMOV UR10, UR7 ;  /* 0x00000007000a7c82 */ /* 0x000fe20008000000 */
[----:B------:R-:W-:Y:S01]  /*2be0*/  UMOV UR11, 0x40000040 ;  /* 0x40000040000b7882 */ /* 0x000fe20000000000 */
[----:B------:R-:W-:Y:S02]  /*2bf0*/  WARPGROUP.DEPBAR.LE gsb0, 0x0 ;  /* 0x00008000000079c5 */ /* 0x000fe40000010000 */
[----:B------:R-:W-:-:S06]  /*2c00*/  WARPGROUP.ARRIVE ;  /* 0x00000000000079c5 */ /* 0x000fcc0000000000 */
[----:B------:R-:W-:Y:S01]  /*2c10*/  IGMMA.64x32x32.S8.S8 R40, gdesc[UR8], R40, gsb0 ;  /* 0x01200000082879f1 */ /* 0x000fe20008041028 */
[----:B------:R-:W-:Y:S01]  /*2c20*/  UMOV UR10, UR6 ;  /* 0x00000006000a7c82 */ /* 0x000fe20008000000 */
[----:B------:R-:W-:Y:S01]  /*2c30*/  UMOV UR11, 0x40000040 ;  /* 0x40000040000b7882 */ /* 0x000fe20000000000 */
[----:B------:R-:W-:Y:S02]  /*2c40*/  WARPGROUP.DEPBAR.LE gsb0, 0x0 ;  /* 0x00008000000079c5 */ /* 0x000fe40000010000 */
[----:B------:R-:W-:-:S06]  /*2c50*/  WARPGROUP.ARRIVE ;  /* 0x00000000000079c5 */ /* 0x000fcc0000000000 */
[----:B------:R-:W-:Y:S03]  /*2c60*/  IGMMA.64x32x32.S8.S8 R24, gdesc[UR8], R24, gsb0 ;  /* 0x01200000081879f1 */ /* 0x000fe60008041018 */
[----:B------:R-:W-:Y:S02]  /*2c70*/  WARPGROUP.DEPBAR.LE gsb0, 0x0 ;  /* 0x00008000000079c5 */ /* 0x000fe40000010000 */
[----:B------:R-:W-:Y:S05]  /*2c80*/  @!P1 BRA `(.L_x_22) ;  /* 0x0000001800149947 */ /* 0x000fea0003800000 */
[----:B------:R-:W-:Y:S02]  /*2c90*/  UIADD3 UR6, UR39, 0x1, URZ ;  /* 0x0000000127067890 */ /* 0x000fe4000fffe03f */
[----:B------:R-:W-:Y:S02]  /*2ca0*/  IMAD.U32 R3, RZ, RZ, UR39 ;  /* 0x00000027ff037e24 */ /* 0x000fe4000f8e00ff */
[----:B------:R-:W-:-:S04]  /*2cb0*/  UISETP.NE.AND UP0, UPT, UR6, 0x2, UPT ;  /* 0x000000020600788c */ /* 0x000fc8000bf05270 */
[----:B------:R-:W-:Y:S02]  /*2cc0*/  USEL UR7, URZ, 0x1, UP0 ;  /* 0x000000013f077887 */ /* 0x000fe40008000000 */
[----:B------:R-:W-:Y:S02]  /*2cd0*/  USEL UR6, UR6, URZ, UP0 ;  /* 0x0000003f06067287 */ /* 0x000fe40008000000 */
[----:B------:R-:W-:-:S06]  /*2ce0*/  ULOP3.LUT UR7, UR38, UR7, URZ, 0x3c, !UPT ;  /* 0x0000000726077292 */ /* 0x000fcc000f8e3c3f */
[----:B------:R-:W-:-:S07]  /*2cf0*/  IMAD.U32 R7, RZ, RZ, UR7 ;  /* 0x00000007ff077e24 */ /* 0x000fce000f8e00ff */
.L_x_29:
[----:B------:R-:W-:Y:S05]  /*2d00*/  @!P0 BRA `(.L_x_23) ;  /* 0x0000000000048947 */ /* 0x000fea0003800000 */
[----:B------:R-:W-:Y:S01]  /*2d10*/  BPT.TRAP 0x1 ;  /* 0x000000040000795c */ /* 0x000fe20000300000 */
.L_x_23:
[----:B------:R-:W3:Y:S01]  /*2d20*/  S2UR UR8, SR_CgaCtaId ;  /* 0x00000000000879c3 */ /* 0x000ee20000008800 */
[----:B------:R-:W-:Y:S01]  /*2d30*/  UMOV UR7, 0x400 ;  /* 0x0000040000077882 */ /* 0x000fe20000000000 */
[----:B01----:R-:W-:Y:S01]  /*2d40*/  IMAD.U32 R5, RZ, RZ, UR6 ;  /* 0x00000006ff057e24 */ /* 0x003fe2000f8e00ff */
[----:B------:R-:W-:Y:S01]  /*2d50*/  SHF.L.U32 R4, R7, 0x1f, RZ ;  /* 0x0000001f07047819 */ /* 0x000fe200000006ff */
[----:B---3--:R-:W-:-:S06]  /*2d60*/  ULEA UR7, UR8, UR7, 0x18 ;  /* 0x0000000708077291 */ /* 0x008fcc000f8ec03f */
[----:B------:R-:W-:-:S04]  /*2d70*/  IMAD.U32 R6, RZ, RZ, UR7 ;  /* 0x00000007ff067e24 */ /* 0x000fc8000f8e00ff */
[----:B------:R-:W-:-:S04]  /*2d80*/  IMAD R5, R5, 0x8, R6 ;  /* 0x0000000805057824 */ /* 0x000fc800078e0206 */
[----:B------:R0:W1:Y:S01]  /*2d90*/  SYNCS.PHASECHK.TRANS64.TRYWAIT P1, [R5+URZ], R4 ;  /* 0x00000004050075a7 */ /* 0x000062000802017f */
[----:B------:R-:W-:Y:S05]  /*2da0*/  @!P0 BRA `(.L_x_24) ;  /* 0x0000000000048947 */ /* 0x000fea0003800000 */
[----:B------:R-:W-:Y:S01]  /*2db0*/  BPT.TRAP 0x1 ;  /* 0x000000040000795c */ /* 0x000fe20000300000 */
.L_x_24:
[----:B-1----:R-:W-:Y:S05]  /*2dc0*/  @P1 BRA `(.L_x_25) ;  /* 0x0000000000081947 */ /* 0x002fea0003800000 */
[----:B------:R-:W1:Y:S02]  /*2dd0*/  SYNCS.PHASECHK.TRANS64.TRYWAIT P1, [R5+URZ], R4 ;  /* 0x00000004050075a7 */ /* 0x000e64000802017f */
[----:B-1----:R-:W-:Y:S05]  /*2de0*/  @!P1 BRA `(.L_x_26) ;  /* 0x00000094001c9947 */ /* 0x002fea0003800000 */
.L_x_25:
[----:B------:R-:W-:Y:S01]  /*2df0*/  ULEA UR10, UR6, UR4, 0xb ;  /* 0x00000004060a7291 */ /* 0x000fe2000f8e583f */
[----:B------:R-:W-:Y:S01]  /*2e00*/  WARPGROUP.ARRIVE ;  /* 0x00000000000079c5 */ /* 0x000fe20000000000 */
[----:B------:R-:W-:Y:S01]  /*2e10*/  UIMAD UR8, UR6, 0xe00, UR5 ;  /* 0x00000e00060878a4 */ /* 0x000fe2000f8e0205 */
[----:B------:R-:W-:Y:S01]  /*2e20*/  UMOV UR13, 0x40000040 ;  /* 0x40000040000d7882 */ /* 0x000fe20000000000 */
[----:B------:R-:W-:Y:S02]  /*2e30*/  UMOV UR15, 0x40000040 ;  /* 0x40000040000f7882 */ /* 0x000fe40000000000 */
[----:B------:R-:W-:Y:S01]  /*2e40*/  UIADD3 UR7, UR8, 0x100, URZ ;  /* 0x0000010008077890 */ /* 0x000fe2000fffe03f */
[----:B------:R-:W-:Y:S02]  /*2e50*/  UMOV UR12, UR10 ;  /* 0x0000000a000c7c82 */ /* 0x000fe40008000000 */
[----:B------:R-:W-:Y:S01]  /*2e60*/  UMOV UR14, UR8 ;  /* 0x00000008000e7c82 */ /* 0x000fe20008000000 */
[----:B------:R-:W-:Y:S01]  /*2e70*/  UIADD3 UR9, UR8, 0x200, URZ ;  /* 0x0000020008097890 */ /* 0x000fe2000fffe03f */
[----:B------:R-:W-:Y:S01]  /*2e80*/  IGMMA.64x32x32.S8.S8 R120, gdesc[UR12], R120, gsb0 ;  /* 0x012000000c7879f1 */ /* 0x000fe20008041078 */
[----:B------:R-:W-:Y:S01]  /*2e90*/  UMOV UR15, 0x40000040 ;  /* 0x40000040000f7882 */ /* 0x000fe20000000000 */
[----:B------:R-:W-:Y:S01]  /*2ea0*/  UMOV UR14, UR7 ;  /* 0x00000007000e7c82 */ /* 0x000fe20008000000 */
[----:B------:R-:W-:-:S02]  /*2eb0*/  UIADD3 UR11, UR8, 0x300, URZ ;  /* 0x00000300080b7890 */ /* 0x000fc4000fffe03f */
        /* <DEDUP_REMOVED lines=291> */
[----:B------:R-:W-:Y:S02]  /*40f0*/  UIADD3 UR12, UR10, 0x406, URZ ;  /* 0x000004060a0c7890 */ /* 0x000fe4000fffe03f */
[----:B------:R-:W-:Y:S01]  /*4100*/  UIADD3 UR14, UR8, 0x706, URZ ;  /* 0x00000706080e7890 */ /* 0x000fe2000fffe03f */
[----:B------:R-:W-:Y:S01]  /*4110*/  UMOV UR13, 0x40000040 ;  /* 0x40000040000d7882 */ /* 0x000fe20000000000 */
        /* <DEDUP_REMOVED lines=13> */
[----:B------:R-:W-:Y:S02]  /*41f0*/  UIADD3 UR9, UR8, 0xc06, URZ ;  /* 0x00000c0608097890 */ /* 0x000fe4000fffe03f */
        /* <DEDUP_REMOVED lines=26> */
[----:B------:R-:W-:Y:S01]  /*43a0*/  BPT.TRAP 0x1 ;  /* 0x000000040000795c */ /* 0x000fe20000300000 */
.L_x_27:
[----:B------:R-:W-:-:S13]  /*43b0*/  ISETP.NE.AND P1, PT, R23, RZ, PT ;  /* 0x000000ff1700720c */ /* 0x000fda0003f25270 */
[----:B01----:R-:W-:-:S04]  /*43c0*/  @P1 IMAD R4, R3, 0x8, R6 ;  /* 0x0000000803041824 */ /* 0x003fc800078e0206 */
[----:B------:R-:W-:-:S05]  /*43d0*/  @P1 VIADD R5, R4, 0x10 ;  /* 0x0000001004051836 */ /* 0x000fca0000000000 */
[----:B------:R-:W-:-:S04]  /*43e0*/  @P1 PRMT R5, R22, 0x654, R5 ;  /* 0x0000065416051816 */ /* 0x000fc80000000005 */
[----:B------:R0:W-:Y:S01]  /*43f0*/  @P1 SYNCS.ARRIVE.TRANS64.RED.A1T0 RZ, [R5+URZ], RZ ;  /* 0x000000ff05ff19a7 */ /* 0x0001e2000810043f */
[----:B------:R-:W-:-:S13]  /*4400*/  ISETP.GT.U32.AND P1, PT, R19, 0x1, PT ;  /* 0x000000011300780c */ /* 0x000fda0003f24070 */
[----:B0-----:R-:W-:Y:S05]  /*4410*/  @P1 BRA `(.L_x_28) ;  /* 0x0000000000041947 */ /* 0x001fea0003800000 */
[----:B------:R-:W-:Y:S01]  /*4420*/  BPT.TRAP 0x1 ;  /* 0x000000040000795c */ /* 0x000fe20000300000 */
.L_x_28:
[----:B------:R-:W-:Y:S01]  /*4430*/  UIADD3 UR6, UR6, 0x1, URZ ;  /* 0x0000000106067890 */ /* 0x000fe2000fffe03f */
[C---:B------:R-:W-:Y:S01]  /*4440*/  ISETP.GT.AND P2, PT, R0.reuse, 0x1, PT ;  /* 0x000000010000780c */ /* 0x040fe20003f44270 */
[----:B------:R-:W-:Y:S02]  /*4450*/  VIADD R3, R3, 0x1 ;  /* 0x0000000103037836 */ /* 0x000fe40000000000 */
[----:B------:R-:W-:Y:S01]  /*4460*/  UISETP.NE.AND UP0, UPT, UR6, 0x2, UPT ;  /* 0x000000020600788c */ /* 0x000fe2000bf05270 */
[----:B------:R-:W-:Y:S02]  /*4470*/  VIADD R0, R0, 0xffffffff ;  /* 0xffffffff00007836 */ /* 0x000fe40000000000 */
[C---:B------:R-:W-:Y:S01]  /*4480*/  ISETP.NE.AND P1, PT, R3.reuse, 0x2, PT ;  /* 0x000000020300780c */ /* 0x040fe20003f25270 */
[----:B------:R-:W-:Y:S02]  /*4490*/  USEL UR7, URZ, 0x1, UP0 ;  /* 0x000000013f077887 */ /* 0x000fe40008000000 */
[----:B------:R-:W-:Y:S01]  /*44a0*/  USEL UR6, UR6, URZ, UP0 ;  /* 0x0000003f06067287 */ /* 0x000fe20008000000 */
[----:B------:R-:W-:-:S03]  /*44b0*/  SEL R3, R3, RZ, P1 ;  /* 0x000000ff03037207 */ /* 0x000fc60000800000 */
[----:B------:R-:W-:Y:S01]  /*44c0*/  LOP3.LUT R7, R7, UR7, RZ, 0x3c, !PT ;  /* 0x0000000707077c12 */ /* 0x000fe2000f8e3cff */
[----:B------:R-:W-:Y:S07]  /*44d0*/  @P2 BRA `(.L_x_29) ;  /* 0xffffffe800082947 */ /* 0x000fee000383ffff */
.L_x_22:
[----:B------:R-:W3:Y:S02]  /*44e0*/  LDC R0, c[0x0][0x28c] ;  /* 0x0000a300ff007b82 */ /* 0x000ee40000000800 */
[----:B---3--:R-:W-:-:S13]  /*44f0*/  ISETP.GE.AND P1, PT, R0, 0x1, PT ;  /* 0x000000010000780c */ /* 0x008fda0003f26270 */
[----:B------:R-:W-:Y:S05]  /*4500*/  @!P1 BRA `(.L_x_30) ;  /* 0x0000000000409947 */ /* 0x000fea0003800000 */
[----:B------:R-:W-:Y:S05]  /*4510*/  @!P0 BRA `(.L_x_31) ;  /* 0x0000000000048947 */ /* 0x000fea0003800000 */
[----:B------:R-:W-:Y:S01]  /*4520*/  BPT.TRAP 0x1 ;  /* 0x000000040000795c */ /* 0x000fe20000300000 */
.L_x_31:
[----:B------:R-:W-:Y:S01]  /*4530*/  ISETP.NE.AND P0, PT, R23, RZ, PT ;  /* 0x000000ff1700720c */ /* 0x000fe20003f05270 */
[----:B------:R-:W-:-:S12]  /*4540*/  UISETP.LT.AND UP1, UPT, UR40, 0x1, UPT ;  /* 0x000000012800788c */ /* 0x000fd8000bf21270 */
[----:B------:R-:W-:-:S05]  /*4550*/  VOTEU.ANY UP0, P0 ;  /* 0x00000000003f7886 */ /* 0x000fca0000000100 */
[----:B------:R-:W-:-:S04]  /*4560*/  @UP0 USEL UR4, UR40, 0x1, UP1 ;  /* 0x0000000128040887 */ /* 0x000fc80008800000 */
[----:B------:R-:W-:-:S06]  /*4570*/  @UP0 UIADD3 UR4, UR39, UR40, -UR4 ;  /* 0x0000002827040290 */ /* 0x000fcc000fffe804 */
[----:B------:R-:W-:-:S04]  /*4580*/  IMAD.U32 R0, RZ, RZ, UR4 ;  /* 0x00000004ff007e24 */ /* 0x000fc8000f8e00ff */
[----:B------:R-:W-:-:S05]  /*4590*/  @P0 IMAD.SHL.U32 R0, R0, 0x8, RZ ;  /* 0x0000000800000824 */ /* 0x000fca00078e00ff */
[----:B------:R-:W-:-:S04]  /*45a0*/  @P0 LOP3.LUT R0, R0, 0x8, RZ, 0xc0, !PT ;  /* 0x0000000800000812 */ /* 0x000fc800078ec0ff */
[----:B------:R-:W-:-:S04]  /*45b0*/  @P0 IADD3 R3, R6, 0x10, R0 ;  /* 0x0000001006030810 */ /* 0x000fc80007ffe000 */
[----:B------:R-:W-:-:S04]  /*45c0*/  @P0 PRMT R3, R22, 0x654, R3 ;  /* 0x0000065416030816 */ /* 0x000fc80000000003 */
[----:B------:R3:W-:Y:S01]  /*45d0*/  @P0 SYNCS.ARRIVE.TRANS64.RED.A1T0 RZ, [R3+URZ], RZ ;  /* 0x000000ff03ff09a7 */ /* 0x0007e2000810043f */
[----:B------:R-:W-:-:S13]  /*45e0*/  ISETP.GT.U32.AND P0, PT, R19, 0x1, PT ;  /* 0x000000011300780c */ /* 0x000fda0003f04070 */
[----:B---3--:R-:W-:Y:S05]  /*45f0*/  @P0 BRA `(.L_x_30) ;  /* 0x0000000000040947 */ /* 0x008fea0003800000 */
[----:B------:R-:W-:Y:S01]  /*4600*/  BPT.TRAP 0x1 ;  /* 0x000000040000795c */ /* 0x000fe20000300000 */
.L_x_30:
[----:B------:R-:W3:Y:S01]  /*4610*/  LDC R8, c[0x0][0x288] ;  /* 0x0000a200ff087b82 */ /* 0x000ee20000000800 */
[--C-:B------:R-:W-:Y:S01]  /*4620*/  SHF.R.U32.HI R0, RZ, 0x7, R18.reuse ;  /* 0x00000007ff007819 */ /* 0x100fe20000011612 */
[----:B------:R-:W-:Y:S01]  /*4630*/  UIADD3 UR39, UR40, UR39, URZ ;  /* 0x0000002728277290 */ /* 0x000fe2000fffe03f */
[----:B01----:R-:W-:Y:S01]  /*4640*/  LOP3.LUT R4, R18, 0x60, RZ, 0xc0, !PT ;  /* 0x0000006012047812 */ /* 0x003fe200078ec0ff */
[----:B------:R-:W-:Y:S01]  /*4650*/  IMAD R7, R138, 0xe0, RZ ;  /* 0x000000e08a077824 */ /* 0x000fe200078e02ff */
[----:B------:R-:W-:Y:S01]  /*4660*/  LOP3.LUT R0, R0, 0x1, RZ, 0xc0, !PT ;  /* 0x0000000100007812 */ /* 0x000fe200078ec0ff */
[----:B------:R-:W-:Y:S01]  /*4670*/  USHF.R.U32.HI UR4, URZ, 0x1, UR39 ;  /* 0x000000013f047899 */ /* 0x000fe20008011627 */
[----:B------:R-:W-:Y:S01]  /*4680*/  SHF.R.U32.HI R3, RZ, 0x2, R18 ;  /* 0x00000002ff037819 */ /* 0x000fe20000011612 */
[----:B------:R-:W-:Y:S01]  /*4690*/  IMAD.SHL.U32 R13, R137, 0x80, RZ ;  /* 0x00000080890d7824 */ /* 0x000fe200078e00ff */
[----:B------:R-:W-:Y:S01]  /*46a0*/  SHF.R.U32.HI R6, RZ, 0x1, R4 ;  /* 0x00000001ff067819 */ /* 0x000fe20000011604 */
[----:B------:R-:W-:Y:S01]  /*46b0*/  IMAD.SHL.U32 R4, R0, 0x40, RZ ;  /* 0x0000004000047824 */ /* 0x000fe200078e00ff */
[----:B------:R-:W-:Y:S01]  /*46c0*/  LOP3.LUT R3, R3, 0x7, RZ, 0xc0, !PT ;  /* 0x0000000703037812 */ /* 0x000fe200078ec0ff */
[----:B------:R-:W-:Y:S01]  /*46d0*/  ULOP3.LUT UR4, UR4, 0x1, URZ, 0xc0, !UPT ;  /* 0x0000000104047892 */ /* 0x000fe2000f8ec03f */
[----:B------:R-:W-:Y:S01]  /*46e0*/  SHF.R.S32.HI R14, RZ, 0x1f, R136 ;  /* 0x0000001fff0e7819 */ /* 0x000fe20000011488 */
[----:B------:R-:W-:Y:S01]  /*46f0*/  ULDC UR8, c[0x0][0x284] ;  /* 0x0000a10000087ab9 */ /* 0x000fe20000000800 */
[--C-:B------:R-:W-:Y:S01]  /*4700*/  IADD3 R5, RZ, -R6, -R3.reuse ;  /* 0x80000006ff057210 */ /* 0x100fe20007ffe803 */
[----:B------:R-:W-:Y:S01]  /*4710*/  UISETP.GT.U32.AND UP1, UPT, UR39, 0x1, UPT ;  /* 0x000000012700788c */ /* 0x000fe2000bf24070 */
[----:B------:R-:W-:Y:S01]  /*4720*/  LOP3.LUT R3, R4, 0x40, R3, 0xe2, !PT ;  /* 0x0000004004037812 */ /* 0x000fe200078ee203 */
[----:B------:R-:W-:Y:S01]  /*4730*/  UISETP.NE.U32.AND UP0, UPT, UR4, 0x1, UPT ;  /* 0x000000010400788c */ /* 0x000fe2000bf05070 */
[----:B------:R-:W-:Y:S01]  /*4740*/  LOP3.LUT R4, R18, 0x3, RZ, 0xc0, !PT ;  /* 0x0000000312047812 */ /* 0x000fe200078ec0ff */
[----:B------:R-:W-:Y:S01]  /*4750*/  ULDC.64 UR6, c[0x0][0x5d0] ;  /* 0x0001740000067ab9 */ /* 0x000fe20000000a00 */
[----:B------:R-:W-:Y:S01]  /*4760*/  UISETP.LT.U32.AND UP1, UPT, UR40, 0x2, UP1 ;  /* 0x000000022800788c */ /* 0x000fe20008f21070 */
[----:B------:R-:W-:Y:S01]  /*4770*/  IMAD R0, R0, -0x40, R5 ;  /* 0xffffffc000007824 */ /* 0x000fe200078e0205 */
[----:B------:R-:W-:Y:S01]  /*4780*/  UISETP.GT.U32.AND UP0, UPT, UR40, 0x1, !UP0 ;  /* 0x000000012800788c */ /* 0x000fe2000c704070 */
[----:B---3--:R-:W-:Y:S01]  /*4790*/  IMAD R12, R4, -0x2, R8 ;  /* 0xfffffffe040c7824 */ /* 0x008fe200078e0208 */
[----:B------:R-:W-:Y:S01]  /*47a0*/  ISETP.GE.AND P0, PT, R7, R8, PT ;  /* 0x000000080700720c */ /* 0x000fe20003f06270 */
[----:B------:R-:W-:Y:S01]  /*47b0*/  IMAD.SHL.U32 R8, R18, 0x2, RZ ;  /* 0x0000000212087824 */ /* 0x000fe200078e00ff */
[----:B------:R-:W-:Y:S01]  /*47c0*/  USEL UR5, URZ, 0x1, !UP1 ;  /* 0x000000013f057887 */ /* 0x000fe2000c800000 */
[----:B------:R-:W-:Y:S01]  /*47d0*/  IMAD R5, R14, UR6, RZ ;  /* 0x000000060e057c24 */ /* 0x000fe2000f8e02ff */
[----:B------:R-:W-:Y:S01]  /*47e0*/  ISETP.GE.OR P0, PT, R13, UR8, P0 ;  /* 0x000000080d007c0c */ /* 0x000fe20008706670 */
[----:B------:R-:W-:Y:S01]  /*47f0*/  USEL UR4, URZ, 0x1, !UP0 ;  /* 0x000000013f047887 */ /* 0x000fe2000c000000 */
[----:B------:R-:W-:Y:S01]  /*4800*/  LOP3.LUT R8, R7, 0x6, R8, 0xf8, !PT ;  /* 0x0000000607087812 */ /* 0x000fe200078ef808 */
[----:B------:R-:W-:Y:S01]  /*4810*/  IMAD.WIDE R10, R137, 0x80, RZ ;  /* 0x00000080890a7825 */ /* 0x000fe200078e02ff */
[----:B------:R-:W-:Y:S01]  /*4820*/  ULOP3.LUT UR39, UR39, 0x1, URZ, 0xc0, !UPT ;  /* 0x0000000127277892 */ /* 0x000fe2000f8ec03f */
[----:B------:R-:W-:Y:S01]  /*4830*/  IADD3 R0, -R13, UR8, R0 ;  /* 0x000000080d007c10 */ /* 0x000fe2000fffe100 */
[----:B------:R-:W-:Y:S01]  /*4840*/  ULOP3.LUT UR38, UR4, UR38, UR5, 0x96, !UPT ;  /* 0x0000002604267292 */ /* 0x000fe2000f8e9605 */
[----:B------:R-:W-:Y:S01]  /*4850*/  SHF.R.S32.HI R9, RZ, 0x1f, R8 ;  /* 0x0000001fff097819 */ /* 0x000fe20000011408 */
[----:B------:R-:W-:Y:S01]  /*4860*/  IMAD R15, R136, UR7, R5 ;  /* 0x00000007880f7c24 */ /* 0x000fe2000f8e0205 */
[----:B------:R-:W-:Y:S01]  /*4870*/  LOP3.LUT R149, R10, R3, R6, 0xfe, !PT ;  /* 0x000000030a957212 */ /* 0x000fe200078efe06 */
[----:B------:R-:W-:-:S02]  /*4880*/  IMAD.IADD R3, R12, 0x1, -R7 ;  /* 0x000000010c037824 */ /* 0x000fc400078e0a07 */
[----:B------:R-:W-:-:S04]  /*4890*/  IMAD.WIDE.U32 R4, R136, UR6, R8 ;  /* 0x0000000688047c25 */ /* 0x000fc8000f8e0008 */
[----:B------:R-:W-:Y:S02]  /*48a0*/  IMAD.IADD R5, R5, 0x1, R15 ;  /* 0x0000000105057824 */ /* 0x000fe400078e020f */
[----:B------:R-:W-:Y:S01]  /*48b0*/  IMAD.MOV.U32 R137, RZ, RZ, -0x1 ;  /* 0xffffffffff897424 */ /* 0x000fe200078e00ff */
[----:B------:R-:W-:Y:S06]  /*48c0*/  @P0 BRA `(.L_x_32) ;  /* 0x0000005c00500947 */ /* 0x000fec0003800000 */
[----:B------:R-:W0:Y:S01]  /*48d0*/  LDC.64 R12, c[0x0][0x5c8] ;  /* 0x00017200ff0c7b82 */ /* 0x000e220000000a00 */
[----:B------:R-:W-:Y:S01]  /*48e0*/  ULDC.64 UR4, c[0x0][0x5c0] ;  /* 0x0001700000047ab9 */ /* 0x000fe20000000a00 */
[----:B------:R-:W-:Y:S01]  /*48f0*/  BSSY B0, `(.L_x_32) ;  /* 0x00005d1000007945 */ /* 0x000fe20003800000 */
[-C--:B0-----:R-:W-:Y:S02]  /*4900*/  IMAD R6, R11, R12.reuse, RZ ;  /* 0x0000000c0b067224 */ /* 0x081fe400078e02ff */
[----:B------:R-:W-:-:S04]  /*4910*/  IMAD.WIDE.U32 R4, R149, R12, R4 ;  /* 0x0000000c95047225 */ /* 0x000fc800078e0004 */
[----:B------:R-:W-:Y:S01]  /*4920*/  IMAD R7, R149, R13, R6 ;  /* 0x0000000d95077224 */ /* 0x000fe200078e0206 */
[----:B------:R-:W-:-:S03]  /*4930*/  IADD3 R4, P0, R4, UR4, RZ ;  /* 0x0000000404047c10 */ /* 0x000fc6000ff1e0ff */
[----:B------:R-:W-:Y:S01]  /*4940*/  IMAD.IADD R7, R5, 0x1, R7 ;  /* 0x0000000105077824 */ /* 0x000fe200078e0207 */
[----:B------:R-:W-:-:S04]  /*4950*/  LEA R6, P1, R12, R4, 0x3 ;  /* 0x000000040c067211 */ /* 0x000fc800078218ff */
[----:B------:R-:W-:Y:S02]  /*4960*/  IADD3.X R5, R7, UR5, RZ, P0, !PT ;  /* 0x0000000507057c10 */ /* 0x000fe400087fe4ff */
[----:B-----5:R-:W-:Y:S02]  /*4970*/  ISETP.NE.AND P0, PT, R140, RZ, PT ;  /* 0x000000ff8c00720c */ /* 0x020fe40003f05270 */
[----:B------:R-:W-:-:S11]  /*4980*/  LEA.HI.X R7, R12, R5, R13, 0x3, P1 ;  /* 0x000000050c077211 */ /* 0x000fd600008f1c0d */
[----:B------:R-:W-:Y:S05]  /*4990*/  @!P0 BRA `(.L_x_33) ;  /* 0x0000004000f88947 */ /* 0x000fea0003800000 */
[----:B------:R-:W0:Y:S01]  /*49a0*/  LDC.64 R144, c[0x0][0x5b0] ;  /* 0x00016c00ff907b82 */ /* 0x000e220000000a00 */
[----:B------:R-:W-:Y:S01]  /*49b0*/  ULDC.64 UR4, c[0x0][0x5b8] ;  /* 0x00016e0000047ab9 */ /* 0x000fe20000000a00 */
[----:B------:R-:W-:Y:S01]  /*49c0*/  ISETP.GE.AND P3, PT, R3, 0x1, PT ;  /* 0x000000010300780c */ /* 0x000fe20003f66270 */
[----:B------:R-:W-:Y:S01]  /*49d0*/  IMAD R13, R14, UR4, RZ ;  /* 0x000000040e0d7c24 */ /* 0x000fe2000f8e02ff */
[----:B------:R-:W-:Y:S01]  /*49e0*/  BSSY B1, `(.L_x_34) ;  /* 0x000000e000017945 */ /* 0x000fe20003800000 */
[----:B------:R-:W-:Y:S01]  /*49f0*/  IMAD.WIDE.U32 R20, R136, UR4, R8 ;  /* 0x0000000488147c25 */ /* 0x000fe2000f8e0008 */
[----:B------:R-:W-:Y:S02]  /*4a00*/  ISETP.LT.OR P1, PT, R0, 0x1, !P3 ;  /* 0x000000010000780c */ /* 0x000fe40005f21670 */
[----:B------:R-:W1:Y:S01]  /*4a10*/  LDC.64 R146, c[0x0][0x5a8] ;  /* 0x00016a00ff927b82 */ /* 0x000e620000000a00 */
[----:B------:R-:W-:Y:S02]  /*4a20*/  IMAD R13, R136, UR5, R13 ;  /* 0x00000005880d7c24 */ /* 0x000fe4000f8e020d */
[----:B------:R-:W-:-:S02]  /*4a30*/  IMAD.MOV.U32 R14, RZ, RZ, R20 ;  /* 0x000000ffff0e7224 */ /* 0x000fc400078e0014 */
[----:B------:R-:W-:Y:S02]  /*4a40*/  IMAD.IADD R15, R21, 0x1, R13 ;  /* 0x00000001150f7824 */ /* 0x000fe400078e020d */
[-C--:B0-----:R-:W-:Y:S02]  /*4a50*/  IMAD R10, R11, R144.reuse, RZ ;  /* 0x000000900b0a7224 */ /* 0x081fe400078e02ff */
[----:B------:R-:W-:-:S04]  /*4a60*/  IMAD.WIDE.U32 R8, R149, R144, R14 ;  /* 0x0000009095087225 */ /* 0x000fc800078e000e */
[----:B------:R-:W-:Y:S01]  /*4a70*/  IMAD R143, R149, R145, R10 ;  /* 0x00000091958f7224 */ /* 0x000fe200078e020a */
[----:B-1----:R-:W-:-:S04]  /*4a80*/  IADD3 R8, P0, R8, R146, RZ ;  /* 0x0000009208087210 */ /* 0x002fc80007f1e0ff */
[----:B------:R-:W-:Y:S01]  /*4a90*/  IADD3.X R9, R147, R9, R143, P0, !PT ;  /* 0x0000000993097210 */ /* 0x000fe200007fe48f */
[----:B------:R-:W-:Y:S08]  /*4aa0*/  @P1 BRA `(.L_x_35) ;  /* 0x0000000000041947 */ /* 0x000ff00003800000 */
[----:B--2---:R0:W5:Y:S02]  /*4ab0*/  LDG.E.U8 R141, desc[UR36][R8.64] ;  /* 0x00000024088d7981 */ /* 0x004164000c1e1100 */
.L_x_35:
[----:B------:R-:W-:Y:S05]  /*4ac0*/  BSYNC B1 ;  /* 0x0000000000017941 */ /* 0x000fea0003800000 */
.L_x_34:
[----:B-----5:R-:W-:Y:S01]  /*4ad0*/  LOP3.LUT R12, R141, 0xffff, RZ, 0xc0, !PT ;  /* 0x0000ffff8d0c7812 */ /* 0x020fe200078ec0ff */
[----:B------:R-:W-:Y:S01]  /*4ae0*/  IMAD.SHL.U32 R10, R144, 0x8, RZ ;  /* 0x00000008900a7824 */ /* 0x000fe200078e00ff */
[----:B------:R-:W-:Y:S01]  /*4af0*/  ISETP.GE.AND P2, PT, R3, 0x2, PT ;  /* 0x000000020300780c */ /* 0x000fe20003f46270 */
[----:B------:R-:W-:Y:S01]  /*4b00*/  BSSY B1, `(.L_x_36) ;  /* 0x000000e000017945 */ /* 0x000fe20003800000 */
[----:B------:R-:W-:Y:S02]  /*4b10*/  PRMT R13, R12, 0x8880, RZ ;  /* 0x000088800c0d7816 */ /* 0x000fe400000000ff */
[----:B------:R-:W-:Y:S02]  /*4b20*/  ISETP.LT.OR P0, PT, R0, 0x1, !P2 ;  /* 0x000000010000780c */ /* 0x000fe40005701670 */
[----:B------:R-:W-:Y:S01]  /*4b30*/  SHF.L.U64.HI R11, R144, 0x3, R145 ;  /* 0x00000003900b7819 */ /* 0x000fe20000010291 */
[----:B------:R-:W-:-:S04]  /*4b40*/  IMAD R12, R13, R140, RZ ;  /* 0x0000008c0d0c7224 */ /* 0x000fc800078e02ff */
[----:B------:R-:W-:Y:S02]  /*4b50*/  @!P1 IMAD R13, R120, R139, R12 ;  /* 0x0000008b780d9224 */ /* 0x000fe400078e020c */
[----:B------:R-:W-:-:S03]  /*4b60*/  IMAD.WIDE.U32 R10, R149, R144, R10 ;  /* 0x00000090950a7225 */ /* 0x000fc600078e000a */
[----:B------:R1:W-:Y:S01]  /*4b70*/  @!P1 STG.E.U8 desc[UR36][R4.64], R13 ;  /* 0x0000000d04009986 */ /* 0x0003e2000c101124 */
[----:B------:R-:W-:Y:S01]  /*4b80*/  IADD3 R10, P4, P5, R20, R146, R10 ;  /* 0x00000092140a7210 */ /* 0x000fe20007d9e00a */
[----:B------:R-:W-:Y:S01]  /*4b90*/  IMAD.IADD R20, R143, 0x1, R11 ;  /* 0x000000018f147824 */ /* 0x000fe200078e020b */
[----:B------:R-:W-:Y:S11]  /*4ba0*/  @P0 BRA `(.L_x_37) ;  /* 0x00000000000c0947 */ /* 0x000ff60003800000 */
[----:B--2---:R-:W1:Y:S02]  /*4bb0*/  LDG.E.U8 R141, desc[UR36][R8.64+0x1] ;  /* 0x00000124088d7981 */ /* 0x004e64000c1e1100 */
[----:B-1----:R-:W-:-:S05]  /*4bc0*/  PRMT R13, R141, 0x8880, RZ ;  /* 0x000088808d0d7816 */ /* 0x002fca00000000ff */
[----:B------:R-:W-:-:S07]  /*4bd0*/  IMAD R12, R13, R140, RZ ;  /* 0x0000008c0d0c7224 */ /* 0x000fce00078e02ff */
.L_x_37:
[----:B------:R-:W-:Y:S05]  /*4be0*/  BSYNC B1 ;  /* 0x0000000000017941 */ /* 0x000fea0003800000 */
.L_x_36:
[C---:B------:R-:W-:Y:S01]  /*4bf0*/  ISETP.LT.OR P3, PT, R0.reuse, 0x9, !P3 ;  /* 0x000000090000780c */ /* 0x040fe20005f61670 */
[----:B------:R-:W-:Y:S01]  /*4c00*/  @!P0 IMAD R121, R121, R139, R12 ;  /* 0x0000008b79798224 */ /* 0x000fe200078e020c */
[----:B------:R-:W-:Y:S01]  /*4c10*/  ISETP.GE.AND P1, PT, R3, 0x9, PT ;  /* 0x000000090300780c */ /* 0x000fe20003f26270 */
[----:B------:R-:W-:Y:S01]  /*4c20*/  BSSY B1, `(.L_x_38) ;  /* 0x000000b000017945 */ /* 0x000fe20003800000 */
[----:B------:R-:W-:Y:S02]  /*4c30*/  IADD3.X R11, R15, R147, R20, P4, P5 ;  /* 0x000000930f0b7210 */ /* 0x000fe400027ea414 */
[----:B------:R3:W-:Y:S01]  /*4c40*/  @!P0 STG.E.U8 desc[UR36][R4.64+0x1], R121 ;  /* 0x0000017904008986 */ /* 0x0007e2000c101124 */
[----:B------:R-:W-:Y:S02]  /*4c50*/  ISETP.GE.AND P0, PT, R3, 0xa, PT ;  /* 0x0000000a0300780c */ /* 0x000fe40003f06270 */
[C---:B------:R-:W-:Y:S02]  /*4c60*/  ISETP.LT.OR P2, PT, R0.reuse, 0x9, !P2 ;  /* 0x000000090000780c */ /* 0x040fe40005741670 */
[----:B------:R-:W-:-:S02]  /*4c70*/  ISETP.LT.OR P5, PT, R0, 0x1, !P1 ;  /* 0x000000010000780c */ /* 0x000fc40004fa1670 */
[----:B------:R-:W-:Y:S01]  /*4c80*/  ISETP.LT.OR P4, PT, R0, 0x1, !P0 ;  /* 0x000000010000780c */ /* 0x000fe20004781670 */
[----:B------:R-:W-:-:S12]  /*4c90*/  @P3 BRA `(.L_x_39) ;  /* 0x00000000000c3947 */ /* 0x000fd80003800000 */
[----:B--2---:R-:W1:Y:S02]  /*4ca0*/  LDG.E.U8 R141, desc[UR36][R10.64] ;  /* 0x000000240a8d7981 */ /* 0x004e64000c1e1100 */
[----:B-1----:R-:W-:-:S05]  /*4cb0*/  PRMT R13, R141, 0x8880, RZ ;  /* 0x000088808d0d7816 */ /* 0x002fca00000000ff */
[----:B------:R-:W-:-:S07]  /*4cc0*/  IMAD R12, R13, R140, RZ ;  /* 0x0000008c0d0c7224 */ /* 0x000fce00078e02ff */
.L_x_39:
[----:B------:R-:W-:Y:S05]  /*4cd0*/  BSYNC B1 ;  /* 0x0000000000017941 */ /* 0x000fea0003800000 */
.L_x_38:
[----:B-1----:R-:W-:Y:S01]  /*4ce0*/  @!P3 IMAD R13, R122, R139, R12 ;  /* 0x0000008b7a0db224 */ /* 0x002fe200078e020c */
[----:B------:R-:W-:Y:S04]  /*4cf0*/  BSSY B1, `(.L_x_40) ;  /* 0x0000006000017945 */ /* 0x000fe80003800000 */
[----:B------:R1:W-:Y:S01]  /*4d00*/  @!P3 STG.E.U8 desc[UR36][R6.64], R13 ;  /* 0x0000000d0600b986 */ /* 0x0003e2000c101124 */
[----:B------:R-:W-:Y:S05]  /*4d10*/  @P2 BRA `(.L_x_41) ;  /* 0x00000000000c2947 */ /* 0x000fea0003800000 */
[----:B--2---:R-:W1:Y:S02]  /*4d20*/  LDG.E.U8 R141, desc[UR36][R10.64+0x1] ;  /* 0x000001240a8d7981 */ /* 0x004e64000c1e1100 */
[----:B-1----:R-:W-:-:S05]  /*4d30*/  PRMT R13, R141, 0x8880, RZ ;  /* 0x000088808d0d7816 */ /* 0x002fca00000000ff */
[----:B------:R-:W-:-:S07]  /*4d40*/  IMAD R12, R13, R140, RZ ;  /* 0x0000008c0d0c7224 */ /* 0x000fce00078e02ff */
.L_x_41:
[----:B------:R-:W-:Y:S05]  /*4d50*/  BSYNC B1 ;  /* 0x0000000000017941 */ /* 0x000fea0003800000 */
.L_x_40:
[----:B------:R-:W-:Y:S01]  /*4d60*/  @!P2 IMAD R123, R123, R139, R12 ;  /* 0x0000008b7b7ba224 */ /* 0x000fe200078e020c */
[----:B------:R-:W-:Y:S04]  /*4d70*/  BSSY B1, `(.L_x_42) ;  /* 0x0000006000017945 */ /* 0x000fe80003800000 */
[----:B------:R4:W-:Y:S01]  /*4d80*/  @!P2 STG.E.U8 desc[UR36][R6.64+0x1], R123 ;  /* 0x0000017b0600a986 */ /* 0x0009e2000c101124 */
[----:B------:R-:W-:Y:S05]  /*4d90*/  @P5 BRA `(.L_x_43) ;  /* 0x00000000000c5947 */ /* 0x000fea0003800000 */
[----:B--2---:R-:W1:Y:S02]  /*4da0*/  LDG.E.U8 R141, desc[UR36][R8.64+0x8] ;  /* 0x00000824088d7981 */ /* 0x004e64000c1e1100 */
[----:B-1----:R-:W-:-:S05]  /*4db0*/  PRMT R13, R141, 0x8880, RZ ;  /* 0x000088808d0d7816 */ /* 0x002fca00000000ff */
[----:B------:R-:W-:-:S07]  /*4dc0*/  IMAD R12, R13, R140, RZ ;  /* 0x0000008c0d0c7224 */ /* 0x000fce00078e02ff */
.L_x_43:
[----:B------:R-:W-:Y:S05]  /*4dd0*/  BSYNC B1 ;  /* 0x0000000000017941 */ /* 0x000fea0003800000 */
.L_x_42:
[----:B-1----:R-:W-:Y:S01]  /*4de0*/  @!P5 IMAD R13, R124, R139, R12 ;  /* 0x0000008b7c0dd224 */ /* 0x002fe200078e020c */
[----:B------:R-:W-:Y:S04]  /*4df0*/  BSSY B1, `(.L_x_44) ;  /* 0x0000006000017945 */ /* 0x000fe80003800000 */
[----:B------:R1:W-:Y:S01]  /*4e00*/  @!P5 STG.E.U8 desc[UR36][R4.64+0x8], R13 ;  /* 0x0000080d0400d986 */ /* 0x0003e2000c101124 */
[----:B------:R-:W-:Y:S05]  /*4e10*/  @P4 BRA `(.L_x_45) ;  /* 0x00000000000c4947 */ /* 0x000fea0003800000 */
[----:B--2---:R-:W1:Y:S02]  /*4e20*/  LDG.E.U8 R141, desc[UR36][R8.64+0x9] ;  /* 0x00000924088d7981 */ /* 0x004e64000c1e1100 */
[----:B-1----:R-:W-:-:S05]  /*4e30*/  PRMT R13, R141, 0x8880, RZ ;  /* 0x000088808d0d7816 */ /* 0x002fca00000000ff */
[----:B------:R-:W-:-:S07]  /*4e40*/  IMAD R12, R13, R140, RZ ;  /* 0x0000008c0d0c7224 */ /* 0x000fce00078e02ff */
.L_x_45:
[----:B------:R-:W-:Y:S05]  /*4e50*/  BSYNC B1 ;  /* 0x0000000000017941 */ /* 0x000fea0003800000 */
.L_x_44:
[C---:B------:R-:W-:Y:S01]  /*4e60*/  ISETP.LT.OR P1, PT, R0.reuse, 0x9, !P1 ;  /* 0x000000090000780c */ /* 0x040fe20004f21670 */
[----:B------:R-:W-:Y:S01]  /*4e70*/  @!P4 IMAD R125, R125, R139, R12 ;  /* 0x0000008b7d7dc224 */ /* 0x000fe200078e020c */
[C---:B------:R-:W-:Y:S01]  /*4e80*/  ISETP.GE.AND P3, PT, R3.reuse, 0x11, PT ;  /* 0x000000110300780c */ /* 0x040fe20003f66270 */
[----:B------:R-:W-:Y:S01]  /*4e90*/  BSSY B1, `(.L_x_46) ;  /* 0x000000a000017945 */ /* 0x000fe20003800000 */
[----:B------:R-:W-:Y:S02]  /*4ea0*/  ISETP.GE.AND P2, PT, R3, 0x12, PT ;  /* 0x000000120300780c */ /* 0x000fe40003f46270 */
[----:B------:R0:W-:Y:S01]  /*4eb0*/  @!P4 STG.E.U8 desc[UR36][R4.64+0x9], R125 ;  /* 0x0000097d0400c986 */ /* 0x0001e2000c101124 */
[C---:B------:R-:W-:Y:S02]  /*4ec0*/  ISETP.LT.OR P0, PT, R0.reuse, 0x9, !P0 ;  /* 0x000000090000780c */ /* 0x040fe40004701670 */
[C---:B------:R-:W-:Y:S02]  /*4ed0*/  ISETP.LT.OR P5, PT, R0.reuse, 0x1, !P3 ;  /* 0x000000010000780c */ /* 0x040fe40005fa1670 */
[----:B------:R-:W-:-:S02]  /*4ee0*/  ISETP.LT.OR P4, PT, R0, 0x1, !P2 ;  /* 0x000000010000780c */ /* 0x000fc40005781670 */
[----:B------:R-:W-:Y:S11]  /*4ef0*/  @P1 BRA `(.L_x_47) ;  /* 0x00000000000c1947 */ /* 0x000ff60003800000 */
[----:B--2---:R-:W1:Y:S02]  /*4f00*/  LDG.E.U8 R141, desc[UR36][R10.64+0x8] ;  /* 0x000008240a8d7981 */ /* 0x004e64000c1e1100 */
[----:B-1----:R-:W-:-:S05]  /*4f10*/  PRMT R13, R141, 0x8880, RZ ;  /* 0x000088808d0d7816 */ /* 0x002fca00000000ff */
[----:B------:R-:W-:-:S07]  /*4f20*/  IMAD R12, R13, R140, RZ ;  /* 0x0000008c0d0c7224 */ /* 0x000fce00078e02ff */
.L_x_47:
[----:B------:R-:W-:Y:S05]  /*4f30*/  BSYNC B1 ;  /* 0x0000000000017941 */ /* 0x000fea0003800000 */
.L_x_46:
[----:B-1----:R-:W-:Y:S01]  /*4f40*/  @!P1 IMAD R13, R126, R139, R12 ;  /* 0x0000008b7e0d9224 */ /* 0x002fe200078e020c */
[----:B------:R-:W-:Y:S04]  /*4f50*/  BSSY B1, `(.L_x_48) ;  /* 0x0000006000017945 */ /* 0x000fe80003800000 */
[----:B------:R1:W-:Y:S01]  /*4f60*/  @!P1 STG.E.U8 desc[UR36][R6.64+0x8], R13 ;  /* 0x0000080d06009986 */ /* 0x0003e2000c101124 */
[----:B------:R-:W-:Y:S05]  /*4f70*/  @P0 BRA `(.L_x_49) ;  /* 0x00000000000c0947 */ /* 0x000fea0003800000 */
[----:B--2---:R-:W1:Y:S02]  /*4f80*/  LDG.E.U8 R141, desc[UR36][R10.64+0x9] ;  /* 0x000009240a8d7981 */ /* 0x004e64000c1e1100 */
[----:B-1----:R-:W-:-:S05]  /*4f90*/  PRMT R13, R141, 0x8880, RZ ;  /* 0x000088808d0d7816 */ /* 0x002fca00000000ff */
[----:B------:R-:W-:-:S07]  /*4fa0*/  IMAD R12, R13, R140, RZ ;  /* 0x0000008c0d0c7224 */ /* 0x000fce00078e02ff */
.L_x_49:
[----:B------:R-:W-:Y:S05]  /*4fb0*/  BSYNC B1 ;  /* 0x0000000000017941 */ /* 0x000fea0003800000 */
.L_x_48:
[----:B------:R-:W-:Y:S01]  /*4fc0*/  @!P0 IMAD R127, R127, R139, R12 ;  /* 0x0000008b7f7f8224 */ /* 0x000fe200078e020c */
[----:B------:R-:W-:Y:S04]  /*4fd0*/  BSSY B1, `(.L_x_50) ;  /* 0x0000006000017945 */ /* 0x000fe80003800000 */
[----:B------:R0:W-:Y:S01]  /*4fe0*/  @!P0 STG.E.U8 desc[UR36][R6.64+0x9], R127 ;  /* 0x0000097f06008986 */ /* 0x0001e2000c101124 */
[----:B------:R-:W-:Y:S05]  /*4ff0*/  @P5 BRA `(.L_x_51) ;  /* 0x00000000000c5947 */ /* 0x000fea0003800000 */
[----:B--2---:R-:W1:Y:S02]  /*5000*/  LDG.E.U8 R141, desc[UR36][R8.64+0x10] ;  /* 0x00001024088d7981 */ /* 0x004e64000c1e1100 */
[----:B-1----:R-:W-:-:S05]  /*5010*/  PRMT R13, R141, 0x8880, RZ ;  /* 0x000088808d0d7816 */ /* 0x002fca00000000ff */
[----:B------:R-:W-:-:S07]  /*5020*/  IMAD R12, R13, R140, RZ ;  /* 0x0000008c0d0c7224 */ /* 0x000fce00078e02ff */
.L_x_51:
[----:B------:R-:W-:Y:S05]  /*5030*/  BSYNC B1 ;  /* 0x0000000000017941 */ /* 0x000fea0003800000 */
.L_x_50:
[----:B-1----:R-:W-:Y:S01]  /*5040*/  @!P5 IMAD R13, R128, R139, R12 ;  /* 0x0000008b800dd224 */ /* 0x002fe200078e020c */
[----:B------:R-:W-:Y:S04]  /*5050*/  BSSY B1, `(.L_x_52) ;  /* 0x0000006000017945 */ /* 0x000fe80003800000 */
[----:B------:R1:W-:Y:S01]  /*5060*/  @!P5 STG.E.U8 desc[UR36][R4.64+0x10], R13 ;  /* 0x0000100d0400d986 */ /* 0x0003e2000c101124 */
[----:B------:R-:W-:Y:S05]  /*5070*/  @P4 BRA `(.L_x_53) ;  /* 0x00000000000c4947 */ /* 0x000fea0003800000 */
[----:B--2---:R-:W1:Y:S02]  /*5080*/  LDG.E.U8 R141, desc[UR36][R8.64+0x11] ;  /* 0x00001124088d7981 */ /* 0x004e64000c1e1100 */
[----:B-1----:R-:W-:-:S05]  /*5090*/  PRMT R13, R141, 0x8880, RZ ;  /* 0x000088808d0d7816 */ /* 0x002fca00000000ff */
[----:B------:R-:W-:-:S07]  /*50a0*/  IMAD R12, R13, R140, RZ ;  /* 0x0000008c0d0c7224 */ /* 0x000fce00078e02ff */
.L_x_53:
[----:B------:R-:W-:Y:S05]  /*50b0*/  BSYNC B1 ;  /* 0x0000000000017941 */ /* 0x000fea0003800000 */
.L_x_52:
        /* <DEDUP_REMOVED lines=13> */
.L_x_55:
[----:B------:R-:W-:Y:S05]  /*5190*/  BSYNC B1 ;  /* 0x0000000000017941 */ /* 0x000fea0003800000 */
.L_x_54:
[----:B-1----:R-:W-:Y:S01]  /*51a0*/  @!P3 IMAD R13, R130, R139, R12 ;  /* 0x0000008b820db224 */ /* 0x002fe200078e020c */
[----:B------:R-:W-:Y:S04]  /*51b0*/  BSSY B1, `(.L_x_56) ;  /* 0x0000006000017945 */ /* 0x000fe80003800000 */
[----:B------:R1:W-:Y:S01]  /*51c0*/  @!P3 STG.E.U8 desc[UR36][R6.64+0x10], R13 ;  /* 0x0000100d0600b986 */ /* 0x0003e2000c101124 */
[----:B------:R-:W-:Y:S05]  /*51d0*/  @P2 BRA `(.L_x_57) ;  /* 0x00000000000c2947 */ /* 0x000fea0003800000 */
[----:B--2---:R-:W1:Y:S02]  /*51e0*/  LDG.E.U8 R141, desc[UR36][R10.64+0x11] ;  /* 0x000011240a8d7981 */ /* 0x004e64000c1e1100 */
[----:B-1----:R-:W-:-:S05]  /*51f0*/  PRMT R13, R141, 0x8880, RZ ;  /* 0x000088808d0d7816 */ /* 0x002fca00000000ff */
[----:B------:R-:W-:-:S07]  /*5200*/  IMAD R12, R13, R140, RZ ;  /* 0x0000008c0d0c7224 */ /* 0x000fce00078e02ff */
.L_x_57:
[----:B------:R-:W-:Y:S05]  /*5210*/  BSYNC B1 ;  /* 0x0000000000017941 */ /* 0x000fea0003800000 */
.L_x_56:
[----:B------:R-:W-:Y:S01]  /*5220*/  @!P2 IMAD R131, R131, R139, R12 ;  /* 0x0000008b8383a224 */ /* 0x000fe200078e020c */
[----:B------:R-:W-:Y:S04]  /*5230*/  BSSY B1, `(.L_x_58) ;  /* 0x0000006000017945 */ /* 0x000fe80003800000 */
[----:B------:R0:W-:Y:S01]  /*5240*/  @!P2 STG.E.U8 desc[UR36][R6.64+0x11], R131 ;  /* 0x000011830600a986 */ /* 0x0001e2000c101124 */
[----:B------:R-:W-:Y:S05]  /*5250*/  @P5 BRA `(.L_x_59) ;  /* 0x00000000000c5947 */ /* 0x000fea0003800000 */
[----:B--2---:R-:W1:Y:S02]  /*5260*/  LDG.E.U8 R141, desc[UR36][R8.64+0x18] ;  /* 0x00001824088d7981 */ /* 0x004e64000c1e1100 */
[----:B-1----:R-:W-:-:S05]  /*5270*/  PRMT R13, R141, 0x8880, RZ ;  /* 0x000088808d0d7816 */ /* 0x002fca00000000ff */
[----:B------:R-:W-:-:S07]  /*5280*/  IMAD R12, R13, R140, RZ ;  /* 0x0000008c0d0c7224 */ /* 0x000fce00078e02ff */
.L_x_59:
[----:B------:R-:W-:Y:S05]  /*5290*/  BSYNC B1 ;  /* 0x0000000000017941 */ /* 0x000fea0003800000 */
.L_x_58:
[----:B-1----:R-:W-:Y:S01]  /*52a0*/  @!P5 IMAD R13, R132, R139, R12 ;  /* 0x0000008b840dd224 */ /* 0x002fe200078e020c */
[----:B------:R-:W-:Y:S04]  /*52b0*/  BSSY B1, `(.L_x_60) ;  /* 0x0000006000017945 */ /* 0x000fe80003800000 */
[----:B------:R1:W-:Y:S01]  /*52c0*/  @!P5 STG.E.U8 desc[UR36][R4.64+0x18], R13 ;  /* 0x0000180d0400d986 */ /* 0x0003e2000c101124 */
[----:B------:R-:W-:Y:S05]  /*52d0*/  @P4 BRA `(.L_x_61) ;  /* 0x00000000000c4947 */ /* 0x000fea0003800000 */
[----:B--2---:R-:W1:Y:S02]  /*52e0*/  LDG.E.U8 R141, desc[UR36][R8.64+0x19] ;  /* 0x00001924088d7981 */ /* 0x004e64000c1e1100 */
[----:B-1----:R-:W-:-:S05]  /*52f0*/  PRMT R13, R141, 0x8880, RZ ;  /* 0x000088808d0d7816 */ /* 0x002fca00000000ff */
[----:B------:R-:W-:-:S07]  /*5300*/  IMAD R12, R13, R140, RZ ;  /* 0x0000008c0d0c7224 */ /* 0x000fce00078e02ff */
.L_x_61:
[----:B------:R-:W-:Y:S05]  /*5310*/  BSYNC B1 ;  /* 0x0000000000017941 */ /* 0x000fea0003800000 */
.L_x_60:
        /* <DEDUP_REMOVED lines=13> */
.L_x_63:
[----:B------:R-:W-:Y:S05]  /*53f0*/  BSYNC B1 ;  /* 0x0000000000017941 */ /* 0x000fea0003800000 */
.L_x_62:
[----:B-1----:R-:W-:Y:S01]  /*5400*/  @!P1 IMAD R13, R134, R139, R12 ;  /* 0x0000008b860d9224 */ /* 0x002fe200078e020c */
[----:B------:R-:W-:Y:S04]  /*5410*/  BSSY B1, `(.L_x_64) ;  /* 0x0000006000017945 */ /* 0x000fe80003800000 */
[----:B------:R1:W-:Y:S01]  /*5420*/  @!P1 STG.E.U8 desc[UR36][R6.64+0x18], R13 ;  /* 0x0000180d06009986 */ /* 0x0003e2000c101124 */
[----:B------:R-:W-:Y:S05]  /*5430*/  @P0 BRA `(.L_x_65) ;  /* 0x00000000000c0947 */ /* 0x000fea0003800000 */
[----:B--2---:R-:W1:Y:S02]  /*5440*/  LDG.E.U8 R141, desc[UR36][R10.64+0x19] ;  /* 0x000019240a8d7981 */ /* 0x004e64000c1e1100 */
[----:B-1----:R-:W-:-:S05]  /*5450*/  PRMT R13, R141, 0x8880, RZ ;  /* 0x000088808d0d7816 */ /* 0x002fca00000000ff */
[----:B------:R-:W-:-:S07]  /*5460*/  IMAD R12, R13, R140, RZ ;  /* 0x0000008c0d0c7224 */ /* 0x000fce00078e02ff */
.L_x_65:
[----:B------:R-:W-:Y:S05]  /*5470*/  BSYNC B1 ;  /* 0x0000000000017941 */ /* 0x000fea0003800000 */
.L_x_64:
[----:B------:R-:W-:Y:S01]  /*5480*/  @!P0 IMAD R135, R135, R139, R12 ;  /* 0x0000008b87878224 */ /* 0x000fe200078e020c */
[----:B------:R-:W-:Y:S04]  /*5490*/  BSSY B1, `(.L_x_66) ;  /* 0x0000006000017945 */ /* 0x000fe80003800000 */
[----:B------:R0:W-:Y:S01]  /*54a0*/  @!P0 STG.E.U8 desc[UR36][R6.64+0x19], R135 ;  /* 0x0000198706008986 */ /* 0x0001e2000c101124 */
[----:B------:R-:W-:Y:S05]  /*54b0*/  @P5 BRA `(.L_x_67) ;  /* 0x00000000000c5947 */ /* 0x000fea0003800000 */
[----:B--2---:R-:W1:Y:S02]  /*54c0*/  LDG.E.U8 R141, desc[UR36][R8.64+0x20] ;  /* 0x00002024088d7981 */ /* 0x004e64000c1e1100 */
[----:B-1----:R-:W-:-:S05]  /*54d0*/  PRMT R13, R141, 0x8880, RZ ;  /* 0x000088808d0d7816 */ /* 0x002fca00000000ff */
[----:B------:R-:W-:-:S07]  /*54e0*/  IMAD R12, R13, R140, RZ ;  /* 0x0000008c0d0c7224 */ /* 0x000fce00078e02ff */
.L_x_67:
[----:B------:R-:W-:Y:S05]  /*54f0*/  BSYNC B1 ;  /* 0x0000000000017941 */ /* 0x000fea0003800000 */
.L_x_66:
[----:B-1----:R-:W-:Y:S01]  /*5500*/  @!P5 IMAD R13, R104, R139, R12 ;  /* 0x0000008b680dd224 */ /* 0x002fe200078e020c */
[----:B------:R-:W-:Y:S04]  /*5510*/  BSSY B1, `(.L_x_68) ;  /* 0x0000006000017945 */ /* 0x000fe80003800000 */
[----:B------:R1:W-:Y:S01]  /*5520*/  @!P5 STG.E.U8 desc[UR36][R4.64+0x20], R13 ;  /* 0x0000200d0400d986 */ /* 0x0003e2000c101124 */
[----:B------:R-:W-:Y:S05]  /*5530*/  @P4 BRA `(.L_x_69) ;  /* 0x00000000000c4947 */ /* 0x000fea0003800000 */
[----:B--2---:R-:W1:Y:S02]  /*5540*/  LDG.E.U8 R141, desc[UR36][R8.64+0x21] ;  /* 0x00002124088d7981 */ /* 0x004e64000c1e1100 */
[----:B-1----:R-:W-:-:S05]  /*5550*/  PRMT R13, R141, 0x8880, RZ ;  /* 0x000088808d0d7816 */ /* 0x002fca00000000ff */
[----:B------:R-:W-:-:S07]  /*5560*/  IMAD R12, R13, R140, RZ ;  /* 0x0000008c0d0c7224 */ /* 0x000fce00078e02ff */
.L_x_69:
[----:B------:R-:W-:Y:S05]  /*5570*/  BSYNC B1 ;  /* 0x0000000000017941 */ /* 0x000fea0003800000 */
.L_x_68:
        /* <DEDUP_REMOVED lines=13> */
.L_x_71:
[----:B------:R-:W-:Y:S05]  /*5650*/  BSYNC B1 ;  /* 0x0000000000017941 */ /* 0x000fea0003800000 */
.L_x_70:
[----:B-1----:R-:W-:Y:S01]  /*5660*/  @!P3 IMAD R13, R106, R139, R12 ;  /* 0x0000008b6a0db224 */ /* 0x002fe200078e020c */
[----:B------:R-:W-:Y:S04]  /*5670*/  BSSY B1, `(.L_x_72) ;  /* 0x0000006000017945 */ /* 0x000fe80003800000 */
[----:B------:R1:W-:Y:S01]  /*5680*/  @!P3 STG.E.U8 desc[UR36][R6.64+0x20], R13 ;  /* 0x0000200d0600b986 */ /* 0x0003e2000c101124 */
[----:B------:R-:W-:Y:S05]  /*5690*/  @P2 BRA `(.L_x_73) ;  /* 0x00000000000c2947 */ /* 0x000fea0003800000 */
[----:B--2---:R-:W1:Y:S02]  /*56a0*/  LDG.E.U8 R141, desc[UR36][R10.64+0x21] ;  /* 0x000021240a8d7981 */ /* 0x004e64000c1e1100 */
[----:B-1----:R-:W-:-:S05]  /*56b0*/  PRMT R13, R141, 0x8880, RZ ;  /* 0x000088808d0d7816 */ /* 0x002fca00000000ff */
[----:B------:R-:W-:-:S07]  /*56c0*/  IMAD R12, R13, R140, RZ ;  /* 0x0000008c0d0c7224 */ /* 0x000fce00078e02ff */
.L_x_73:
[----:B------:R-:W-:Y:S05]  /*56d0*/  BSYNC B1 ;  /* 0x0000000000017941 */ /* 0x000fea0003800000 */
.L_x_72:
[----:B------:R-:W-:Y:S01]  /*56e0*/  @!P2 IMAD R107, R107, R139, R12 ;  /* 0x0000008b6b6ba224 */ /* 0x000fe200078e020c */
[----:B------:R-:W-:Y:S04]  /*56f0*/  BSSY B1, `(.L_x_74) ;  /* 0x0000006000017945 */ /* 0x000fe80003800000 */
[----:B------:R0:W-:Y:S01]  /*5700*/  @!P2 STG.E.U8 desc[UR36][R6.64+0x21], R107 ;  /* 0x0000216b0600a986 */ /* 0x0001e2000c101124 */
[----:B------:R-:W-:Y:S05]  /*5710*/  @P5 BRA `(.L_x_75) ;  /* 0x00000000000c5947 */ /* 0x000fea0003800000 */
[----:B--2---:R-:W1:Y:S02]  /*5720*/  LDG.E.U8 R141, desc[UR36][R8.64+0x28] ;  /* 0x00002824088d7981 */ /* 0x004e64000c1e1100 */
[----:B-1----:R-:W-:-:S05]  /*5730*/  PRMT R13, R141, 0x8880, RZ ;  /* 0x000088808d0d7816 */ /* 0x002fca00000000ff */
[----:B------:R-:W-:-:S07]  /*5740*/  IMAD R12, R13, R140, RZ ;  /* 0x0000008c0d0c7224 */ /* 0x000fce00078e02ff */
.L_x_75:
[----:B------:R-:W-:Y:S05]  /*5750*/  BSYNC B1 ;  /* 0x0000000000017941 */ /* 0x000fea0003800000 */
.L_x_74:
[----:B-1----:R-:W-:Y:S01]  /*5760*/  @!P5 IMAD R13, R108, R139, R12 ;  /* 0x0000008b6c0dd224 */ /* 0x002fe200078e020c */
[----:B------:R-:W-:Y:S04]  /*5770*/  BSSY B1, `(.L_x_76) ;  /* 0x0000006000017945 */ /* 0x000fe80003800000 */
[----:B------:R1:W-:Y:S01]  /*5780*/  @!P5 STG.E.U8 desc[UR36][R4.64+0x28], R13 ;  /* 0x0000280d0400d986 */ /* 0x0003e2000c101124 */
[----:B------:R-:W-:Y:S05]  /*5790*/  @P4 BRA `(.L_x_77) ;  /* 0x00000000000c4947 */ /* 0x000fea0003800000 */
[----:B--2---:R-:W1:Y:S02]  /*57a0*/  LDG.E.U8 R141, desc[UR36][R8.64+0x29] ;  /* 0x00002924088d7981 */ /* 0x004e64000c1e1100 */
[----:B-1----:R-:W-:-:S05]  /*57b0*/  PRMT R13, R141, 0x8880, RZ ;  /* 0x000088808d0d7816 */ /* 0x002fca00000000ff */
[----:B------:R-:W-:-:S07]  /*57c0*/  IMAD R12, R13, R140, RZ ;  /* 0x0000008c0d0c7224 */ /* 0x000fce00078e02ff */
.L_x_77:
[----:B------:R-:W-:Y:S05]  /*57d0*/  BSYNC B1 ;  /* 0x0000000000017941 */ /* 0x000fea0003800000 */
.L_x_76:
        /* <DEDUP_REMOVED lines=13> */
.L_x_79:
[----:B------:R-:W-:Y:S05]  /*58b0*/  BSYNC B1 ;  /* 0x0000000000017941 */ /* 0x000fea0003800000 */
.L_x_78:
[----:B-1----:R-:W-:Y:S01]  /*58c0*/  @!P1 IMAD R13, R110, R139, R12 ;  /* 0x0000008b6e0d9224 */ /* 0x002fe200078e020c */
[----:B------:R-:W-:Y:S04]  /*58d0*/  BSSY B1, `(.L_x_80) ;  /* 0x0000006000017945 */ /* 0x000fe80003800000 */
[----:B------:R1:W-:Y:S01]  /*58e0*/  @!P1 STG.E.U8 desc[UR36][R6.64+0x28], R13 ;  /* 0x0000280d06009986 */ /* 0x0003e2000c101124 */
[----:B------:R-:W-:Y:S05]  /*58f0*/  @P0 BRA `(.L_x_81) ;  /* 0x00000000000c0947 */ /* 0x000fea0003800000 */
[----:B--2---:R-:W1:Y:S02]  /*5900*/  LDG.E.U8 R141, desc[UR36][R10.64+0x29] ;  /* 0x000029240a8d7981 */ /* 0x004e64000c1e1100 */
[----:B-1----:R-:W-:-:S05]  /*5910*/  PRMT R13, R141, 0x8880, RZ ;  /* 0x000088808d0d7816 */ /* 0x002fca00000000ff */
[----:B------:R-:W-:-:S07]  /*5920*/  IMAD R12, R13, R140, RZ ;  /* 0x0000008c0d0c7224 */ /* 0x000fce00078e02ff */
.L_x_81:
[----:B------:R-:W-:Y:S05]  /*5930*/  BSYNC B1 ;  /* 0x0000000000017941 */ /* 0x000fea0003800000 */
.L_x_80:
[----:B------:R-:W-:Y:S01]  /*5940*/  @!P0 IMAD R111, R111, R139, R12 ;  /* 0x0000008b6f6f8224 */ /* 0x000fe200078e020c */
[----:B------:R-:W-:Y:S04]  /*5950*/  BSSY B1, `(.L_x_82) ;  /* 0x0000006000017945 */ /* 0x000fe80003800000 */
[----:B------:R0:W-:Y:S01]  /*5960*/  @!P0 STG.E.U8 desc[UR36][R6.64+0x29], R111 ;  /* 0x0000296f06008986 */ /* 0x0001e2000c101124 */
[----:B------:R-:W-:Y:S05]  /*5970*/  @P5 BRA `(.L_x_83) ;  /* 0x00000000000c5947 */ /* 0x000fea0003800000 */
[----:B--2---:R-:W1:Y:S02]  /*5980*/  LDG.E.U8 R141, desc[UR36][R8.64+0x30] ;  /* 0x00003024088d7981 */ /* 0x004e64000c1e1100 */
[----:B-1----:R-:W-:-:S05]  /*5990*/  PRMT R13, R141, 0x8880, RZ ;  /* 0x000088808d0d7816 */ /* 0x002fca00000000ff */
[----:B------:R-:W-:-:S07]  /*59a0*/  IMAD R12, R13, R140, RZ ;  /* 0x0000008c0d0c7224 */ /* 0x000fce00078e02ff */
.L_x_83:
[----:B------:R-:W-:Y:S05]  /*59b0*/  BSYNC B1 ;  /* 0x0000000000017941 */ /* 0x000fea0003800000 */
.L_x_82:
[----:B-1----:R-:W-:Y:S01]  /*59c0*/  @!P5 IMAD R13, R112, R139, R12 ;  /* 0x0000008b700dd224 */ /* 0x002fe200078e020c */
[----:B------:R-:W-:Y:S04]  /*59d0*/  BSSY B1, `(.L_x_84) ;  /* 0x0000006000017945 */ /* 0x000fe80003800000 */
[----:B------:R1:W-:Y:S01]  /*59e0*/  @!P5 STG.E.U8 desc[UR36][R4.64+0x30], R13 ;  /* 0x0000300d0400d986 */ /* 0x0003e2000c101124 */
[----:B------:R-:W-:Y:S05]  /*59f0*/  @P4 BRA `(.L_x_85) ;  /* 0x00000000000c4947 */ /* 0x000fea0003800000 */
[----:B--2---:R-:W1:Y:S02]  /*5a00*/  LDG.E.U8 R141, desc[UR36][R8.64+0x31] ;  /* 0x00003124088d7981 */ /* 0x004e64000c1e1100 */
[----:B-1----:R-:W-:-:S05]  /*5a10*/  PRMT R13, R141, 0x8880, RZ ;  /* 0x000088808d0d7816 */ /* 0x002fca00000000ff */
[----:B------:R-:W-:-:S07]  /*5a20*/  IMAD R12, R13, R140, RZ ;  /* 0x0000008c0d0c7224 */ /* 0x000fce00078e02ff */
.L_x_85:
[----:B------:R-:W-:Y:S05]  /*5a30*/  BSYNC B1 ;  /* 0x0000000000017941 */ /* 0x000fea0003800000 */
.L_x_84:
        /* <DEDUP_REMOVED lines=13> */
.L_x_87:
[----:B------:R-:W-:Y:S05]  /*5b10*/  BSYNC B1 ;  /* 0x0000000000017941 */ /* 0x000fea0003800000 */
.L_x_86:
[----:B-1----:R-:W-:Y:S01]  /*5b20*/  @!P3 IMAD R13, R114, R139, R12 ;  /* 0x0000008b720db224 */ /* 0x002fe200078e020c */
[----:B------:R-:W-:Y:S04]  /*5b30*/  BSSY B1, `(.L_x_88) ;  /* 0x0000006000017945 */ /* 0x000fe80003800000 */
[----:B------:R1:W-:Y:S01]  /*5b40*/  @!P3 STG.E.U8 desc[UR36][R6.64+0x30], R13 ;  /* 0x0000300d0600b986 */ /* 0x0003e2000c101124 */
[----:B------:R-:W-:Y:S05]  /*5b50*/  @P2 BRA `(.L_x_89) ;  /* 0x00000000000c2947 */ /* 0x000fea0003800000 */
[----:B--2---:R-:W1:Y:S02]  /*5b60*/  LDG.E.U8 R141, desc[UR36][R10.64+0x31] ;  /* 0x000031240a8d7981 */ /* 0x004e64000c1e1100 */
[----:B-1----:R-:W-:-:S05]  /*5b70*/  PRMT R13, R141, 0x8880, RZ ;  /* 0x000088808d0d7816 */ /* 0x002fca00000000ff */
[----:B------:R-:W-:-:S07]  /*5b80*/  IMAD R12, R13, R140, RZ ;  /* 0x0000008c0d0c7224 */ /* 0x000fce00078e02ff */
.L_x_89:
[----:B------:R-:W-:Y:S05]  /*5b90*/  BSYNC B1 ;  /* 0x0000000000017941 */ /* 0x000fea0003800000 */
.L_x_88:
[----:B------:R-:W-:Y:S01]  /*5ba0*/  @!P2 IMAD R115, R115, R139, R12 ;  /* 0x0000008b7373a224 */ /* 0x000fe200078e020c */
[----:B------:R-:W-:Y:S04]  /*5bb0*/  BSSY B1, `(.L_x_90) ;  /* 0x0000006000017945 */ /* 0x000fe80003800000 */
[----:B------:R0:W-:Y:S01]  /*5bc0*/  @!P2 STG.E.U8 desc[UR36][R6.64+0x31], R115 ;  /* 0x000031730600a986 */ /* 0x0001e2000c101124 */
[----:B------:R-:W-:Y:S05]  /*5bd0*/  @P5 BRA `(.L_x_91) ;  /* 0x00000000000c5947 */ /* 0x000fea0003800000 */
[----:B--2---:R-:W1:Y:S02]  /*5be0*/  LDG.E.U8 R141, desc[UR36][R8.64+0x38] ;  /* 0x00003824088d7981 */ /* 0x004e64000c1e1100 */
[----:B-1----:R-:W-:-:S05]  /*5bf0*/  PRMT R13, R141, 0x8880, RZ ;  /* 0x000088808d0d7816 */ /* 0x002fca00000000ff */
[----:B------:R-:W-:-:S07]  /*5c00*/  IMAD R12, R13, R140, RZ ;  /* 0x0000008c0d0c7224 */ /* 0x000fce00078e02ff */
.L_x_91:
[----:B------:R-:W-:Y:S05]  /*5c10*/  BSYNC B1 ;  /* 0x0000000000017941 */ /* 0x000fea0003800000 */
.L_x_90:
[----:B-1----:R-:W-:Y:S01]  /*5c20*/  @!P5 IMAD R13, R116, R139, R12 ;  /* 0x0000008b740dd224 */ /* 0x002fe200078e020c */
[----:B------:R-:W-:Y:S04]  /*5c30*/  BSSY B1, `(.L_x_92) ;  /* 0x0000006000017945 */ /* 0x000fe80003800000 */
[----:B------:R1:W-:Y:S01]  /*5c40*/  @!P5 STG.E.U8 desc[UR36][R4.64+0x38], R13 ;  /* 0x0000380d0400d986 */ /* 0x0003e2000c101124 */
[----:B------:R-:W-:Y:S05]  /*5c50*/  @P4 BRA `(.L_x_93) ;  /* 0x00000000000c4947 */ /* 0x000fea0003800000 */
[----:B--2---:R-:W1:Y:S02]  /*5c60*/  LDG.E.U8 R141, desc[UR36][R8.64+0x39] ;  /* 0x00003924088d7981 */ /* 0x004e64000c1e1100 */
[----:B-1----:R-:W-:-:S05]  /*5c70*/  PRMT R13, R141, 0x8880, RZ ;  /* 0x000088808d0d7816 */ /* 0x002fca00000000ff */
[----:B------:R-:W-:-:S07]  /*5c80*/  IMAD R12, R13, R140, RZ ;  /* 0x0000008c0d0c7224 */ /* 0x000fce00078e02ff */
.L_x_93:
[----:B------:R-:W-:Y:S05]  /*5c90*/  BSYNC B1 ;  /* 0x0000000000017941 */ /* 0x000fea0003800000 */
.L_x_92:
        /* <DEDUP_REMOVED lines=13> */
.L_x_95:
[----:B------:R-:W-:Y:S05]  /*5d70*/  BSYNC B1 ;  /* 0x0000000000017941 */ /* 0x000fea0003800000 */
.L_x_94:
[----:B-1----:R-:W-:Y:S01]  /*5d80*/  @!P1 IMAD R13, R118, R139, R12 ;  /* 0x0000008b760d9224 */ /* 0x002fe200078e020c */
[----:B------:R-:W-:Y:S04]  /*5d90*/  BSSY B1, `(.L_x_96) ;  /* 0x0000006000017945 */ /* 0x000fe80003800000 */
[----:B------:R1:W-:Y:S01]  /*5da0*/  @!P1 STG.E.U8 desc[UR36][R6.64+0x38], R13 ;  /* 0x0000380d06009986 */ /* 0x0003e2000c101124 */
[----:B------:R-:W-:Y:S05]  /*5db0*/  @P0 BRA `(.L_x_97) ;  /* 0x00000000000c0947 */ /* 0x000fea0003800000 */
[----:B--2---:R-:W1:Y:S02]  /*5dc0*/  LDG.E.U8 R141, desc[UR36][R10.64+0x39] ;  /* 0x000039240a8d7981 */ /* 0x004e64000c1e1100 */
[----:B-1----:R-:W-:-:S05]  /*5dd0*/  PRMT R13, R141, 0x8880, RZ ;  /* 0x000088808d0d7816 */ /* 0x002fca00000000ff */
[----:B------:R-:W-:-:S07]  /*5de0*/  IMAD R12, R13, R140, RZ ;  /* 0x0000008c0d0c7224 */ /* 0x000fce00078e02ff */
.L_x_97:
[----:B------:R-:W-:Y:S05]  /*5df0*/  BSYNC B1 ;  /* 0x0000000000017941 */ /* 0x000fea0003800000 */
.L_x_96:
[----:B------:R-:W-:Y:S01]  /*5e00*/  @!P0 IMAD R119, R119, R139, R12 ;  /* 0x0000008b77778224 */ /* 0x000fe200078e020c */
[----:B------:R-:W-:Y:S04]  /*5e10*/  BSSY B1, `(.L_x_98) ;  /* 0x0000006000017945 */ /* 0x000fe80003800000 */
[----:B------:R0:W-:Y:S01]  /*5e20*/  @!P0 STG.E.U8 desc[UR36][R6.64+0x39], R119 ;  /* 0x0000397706008986 */ /* 0x0001e2000c101124 */
[----:B------:R-:W-:Y:S05]  /*5e30*/  @P5 BRA `(.L_x_99) ;  /* 0x00000000000c5947 */ /* 0x000fea0003800000 */
[----:B--2---:R-:W1:Y:S02]  /*5e40*/  LDG.E.U8 R141, desc[UR36][R8.64+0x40] ;  /* 0x00004024088d7981 */ /* 0x004e64000c1e1100 */
[----:B-1----:R-:W-:-:S05]  /*5e50*/  PRMT R13, R141, 0x8880, RZ ;  /* 0x000088808d0d7816 */ /* 0x002fca00000000ff */
[----:B------:R-:W-:-:S07]  /*5e60*/  IMAD R12, R13, R140, RZ ;  /* 0x0000008c0d0c7224 */ /* 0x000fce00078e02ff */
.L_x_99:
[----:B------:R-:W-:Y:S05]  /*5e70*/  BSYNC B1 ;  /* 0x0000000000017941 */ /* 0x000fea0003800000 */
.L_x_98:
[----:B-1----:R-:W-:Y:S01]  /*5e80*/  @!P5 IMAD R13, R88, R139, R12 ;  /* 0x0000008b580dd224 */ /* 0x002fe200078e020c */
[----:B------:R-:W-:Y:S04]  /*5e90*/  BSSY B1, `(.L_x_100) ;  /* 0x0000006000017945 */ /* 0x000fe80003800000 */
[----:B------:R1:W-:Y:S01]  /*5ea0*/  @!P5 STG.E.U8 desc[UR36][R4.64+0x40], R13 ;  /* 0x0000400d0400d986 */ /* 0x0003e2000c101124 */
[----:B------:R-:W-:Y:S05]  /*5eb0*/  @P4 BRA `(.L_x_101) ;  /* 0x00000000000c4947 */ /* 0x000fea0003800000 */
[----:B--2---:R-:W1:Y:S02]  /*5ec0*/  LDG.E.U8 R141, desc[UR36][R8.64+0x41] ;  /* 0x00004124088d7981 */ /* 0x004e64000c1e1100 */
[----:B-1----:R-:W-:-:S05]  /*5ed0*/  PRMT R13, R141, 0x8880, RZ ;  /* 0x000088808d0d7816 */ /* 0x002fca00000000ff */
[----:B------:R-:W-:-:S07]  /*5ee0*/  IMAD R12, R13, R140, RZ ;  /* 0x0000008c0d0c7224 */ /* 0x000fce00078e02ff */
.L_x_101:
[----:B------:R-:W-:Y:S05]  /*5ef0*/  BSYNC B1 ;  /* 0x0000000000017941 */ /* 0x000fea0003800000 */
.L_x_100:
        /* <DEDUP_REMOVED lines=13> */
.L_x_103:
[----:B------:R-:W-:Y:S05]  /*5fd0*/  BSYNC B1 ;  /* 0x0000000000017941 */ /* 0x000fea0003800000 */
.L_x_102:
[----:B-1----:R-:W-:Y:S01]  /*5fe0*/  @!P3 IMAD R13, R90, R139, R12 ;  /* 0x0000008b5a0db224 */ /* 0x002fe200078e020c */
[----:B------:R-:W-:Y:S04]  /*5ff0*/  BSSY B1, `(.L_x_104) ;  /* 0x0000006000017945 */ /* 0x000fe80003800000 */
[----:B------:R1:W-:Y:S01]  /*6000*/  @!P3 STG.E.U8 desc[UR36][R6.64+0x40], R13 ;  /* 0x0000400d0600b986 */ /* 0x0003e2000c101124 */
[----:B------:R-:W-:Y:S05]  /*6010*/  @P2 BRA `(.L_x_105) ;  /* 0x00000000000c2947 */ /* 0x000fea0003800000 */
[----:B--2---:R-:W1:Y:S02]  /*6020*/  LDG.E.U8 R141, desc[UR36][R10.64+0x41] ;  /* 0x000041240a8d7981 */ /* 0x004e64000c1e1100 */
[----:B-1----:R-:W-:-:S05]  /*6030*/  PRMT R13, R141, 0x8880, RZ ;  /* 0x000088808d0d7816 */ /* 0x002fca00000000ff */
[----:B------:R-:W-:-:S07]  /*6040*/  IMAD R12, R13, R140, RZ ;  /* 0x0000008c0d0c7224 */ /* 0x000fce00078e02ff */
.L_x_105:
[----:B------:R-:W-:Y:S05]  /*6050*/  BSYNC B1 ;  /* 0x0000000000017941 */ /* 0x000fea0003800000 */
.L_x_104:
[----:B------:R-:W-:Y:S01]  /*6060*/  @!P2 IMAD R91, R91, R139, R12 ;  /* 0x0000008b5b5ba224 */ /* 0x000fe200078e020c */
[----:B------:R-:W-:Y:S04]  /*6070*/  BSSY B1, `(.L_x_106) ;  /* 0x0000006000017945 */ /* 0x000fe80003800000 */
[----:B------:R0:W-:Y:S01]  /*6080*/  @!P2 STG.E.U8 desc[UR36][R6.64+0x41], R91 ;  /* 0x0000415b0600a986 */ /* 0x0001e2000c101124 */
[----:B------:R-:W-:Y:S05]  /*6090*/  @P5 BRA `(.L_x_107) ;  /* 0x00000000000c5947 */ /* 0x000fea0003800000 */
[----:B--2---:R-:W1:Y:S02]  /*60a0*/  LDG.E.U8 R141, desc[UR36][R8.64+0x48] ;  /* 0x00004824088d7981 */ /* 0x004e64000c1e1100 */
[----:B-1----:R-:W-:-:S05]  /*60b0*/  PRMT R13, R141, 0x8880, RZ ;  /* 0x000088808d0d7816 */ /* 0x002fca00000000ff */
[----:B------:R-:W-:-:S07]  /*60c0*/  IMAD R12, R13, R140, RZ ;  /* 0x0000008c0d0c7224 */ /* 0x000fce00078e02ff */
.L_x_107:
[----:B------:R-:W-:Y:S05]  /*60d0*/  BSYNC B1 ;  /* 0x0000000000017941 */ /* 0x000fea0003800000 */
.L_x_106:
[----:B-1----:R-:W-:Y:S01]  /*60e0*/  @!P5 IMAD R13, R92, R139, R12 ;  /* 0x0000008b5c0dd224 */ /* 0x002fe200078e020c */
[----:B------:R-:W-:Y:S04]  /*60f0*/  BSSY B1, `(.L_x_108) ;  /* 0x0000006000017945 */ /* 0x000fe80003800000 */
[----:B------:R1:W-:Y:S01]  /*6100*/  @!P5 STG.E.U8 desc[UR36][R4.64+0x48], R13 ;  /* 0x0000480d0400d986 */ /* 0x0003e2000c101124 */
[----:B------:R-:W-:Y:S05]  /*6110*/  @P4 BRA `(.L_x_109) ;  /* 0x00000000000c4947 */ /* 0x000fea0003800000 */
[----:B--2---:R-:W1:Y:S02]  /*6120*/  LDG.E.U8 R141, desc[UR36][R8.64+0x49] ;  /* 0x00004924088d7981 */ /* 0x004e64000c1e1100 */
[----:B-1----:R-:W-:-:S05]  /*6130*/  PRMT R13, R141, 0x8880, RZ ;  /* 0x000088808d0d7816 */ /* 0x002fca00000000ff */
[----:B------:R-:W-:-:S07]  /*6140*/  IMAD R12, R13, R140, RZ ;  /* 0x0000008c0d0c7224 */ /* 0x000fce00078e02ff */
.L_x_109:
[----:B------:R-:W-:Y:S05]  /*6150*/  BSYNC B1 ;  /* 0x0000000000017941 */ /* 0x000fea0003800000 */
.L_x_108:
        /* <DEDUP_REMOVED lines=13> */
.L_x_111:
[----:B------:R-:W-:Y:S05]  /*6230*/  BSYNC B1 ;  /* 0x0000000000017941 */ /* 0x000fea0003800000 */
.L_x_110:
[----:B-1----:R-:W-:Y:S01]  /*6240*/  @!P1 IMAD R13, R94, R139, R12 ;  /* 0x0000008b5e0d9224 */ /* 0x002fe200078e020c */
[----:B------:R-:W-:Y:S04]  /*6250*/  BSSY B1, `(.L_x_112) ;  /* 0x0000006000017945 */ /* 0x000fe80003800000 */
[----:B------:R1:W-:Y:S01]  /*6260*/  @!P1 STG.E.U8 desc[UR36][R6.64+0x48], R13 ;  /* 0x0000480d06009986 */ /* 0x0003e2000c101124 */
[----:B------:R-:W-:Y:S05]  /*6270*/  @P0 BRA `(.L_x_113) ;  /* 0x00000000000c0947 */ /* 0x000fea0003800000 */
[----:B--2---:R-:W1:Y:S02]  /*6280*/  LDG.E.U8 R141, desc[UR36][R10.64+0x49] ;  /* 0x000049240a8d7981 */ /* 0x004e64000c1e1100 */
[----:B-1----:R-:W-:-:S05]  /*6290*/  PRMT R13, R141, 0x8880, RZ ;  /* 0x000088808d0d7816 */ /* 0x002fca00000000ff */
[----:B------:R-:W-:-:S07]  /*62a0*/  IMAD R12, R13, R140, RZ ;  /* 0x0000008c0d0c7224 */ /* 0x000fce00078e02ff */
.L_x_113:
[----:B------:R-:W-:Y:S05]  /*62b0*/  BSYNC B1 ;  /* 0x0000000000017941 */ /* 0x000fea0003800000 */
.L_x_112:
[----:B------:R-:W-:Y:S01]  /*62c0*/  @!P0 IMAD R95, R95, R139, R12 ;  /* 0x0000008b5f5f8224 */ /* 0x000fe200078e020c */
[----:B------:R-:W-:Y:S04]  /*62d0*/  BSSY B1, `(.L_x_114) ;  /* 0x0000006000017945 */ /* 0x000fe80003800000 */
[----:B------:R0:W-:Y:S01]  /*62e0*/  @!P0 STG.E.U8 desc[UR36][R6.64+0x49], R95 ;  /* 0x0000495f06008986 */ /* 0x0001e2000c101124 */
[----:B------:R-:W-:Y:S05]  /*62f0*/  @P5 BRA `(.L_x_115) ;  /* 0x00000000000c5947 */ /* 0x000fea0003800000 */
[----:B--2---:R-:W1:Y:S02]  /*6300*/  LDG.E.U8 R141, desc[UR36][R8.64+0x50] ;  /* 0x00005024088d7981 */ /* 0x004e64000c1e1100 */
[----:B-1----:R-:W-:-:S05]  /*6310*/  PRMT R13, R141, 0x8880, RZ ;  /* 0x000088808d0d7816 */ /* 0x002fca00000000ff */
[----:B------:R-:W-:-:S07]  /*6320*/  IMAD R12, R13, R140, RZ ;  /* 0x0000008c0d0c7224 */ /* 0x000fce00078e02ff */
.L_x_115:
[----:B------:R-:W-:Y:S05]  /*6330*/  BSYNC B1 ;  /* 0x0000000000017941 */ /* 0x000fea0003800000 */
.L_x_114:
[----:B-1----:R-:W-:Y:S01]  /*6340*/  @!P5 IMAD R13, R96, R139, R12 ;  /* 0x0000008b600dd224 */ /* 0x002fe200078e020c */
[----:B------:R-:W-:Y:S04]  /*6350*/  BSSY B1, `(.L_x_116) ;  /* 0x0000006000017945 */ /* 0x000fe80003800000 */
[----:B------:R1:W-:Y:S01]  /*6360*/  @!P5 STG.E.U8 desc[UR36][R4.64+0x50], R13 ;  /* 0x0000500d0400d986 */ /* 0x0003e2000c101124 */
[----:B------:R-:W-:Y:S05]  /*6370*/  @P4 BRA `(.L_x_117) ;  /* 0x00000000000c4947 */ /* 0x000fea0003800000 */
[----:B--2---:R-:W1:Y:S02]  /*6380*/  LDG.E.U8 R141, desc[UR36][R8.64+0x51] ;  /* 0x00005124088d7981 */ /* 0x004e64000c1e1100 */
[----:B-1----:R-:W-:-:S05]  /*6390*/  PRMT R13, R141, 0x8880, RZ ;  /* 0x000088808d0d7816 */ /* 0x002fca00000000ff */
[----:B------:R-:W-:-:S07]  /*63a0*/  IMAD R12, R13, R140, RZ ;  /* 0x0000008c0d0c7224 */ /* 0x000fce00078e02ff */
.L_x_117:
[----:B------:R-:W-:Y:S05]  /*63b0*/  BSYNC B1 ;  /* 0x0000000000017941 */ /* 0x000fea0003800000 */
.L_x_116:
        /* <DEDUP_REMOVED lines=13> */
.L_x_119:
[----:B------:R-:W-:Y:S05]  /*6490*/  BSYNC B1 ;  /* 0x0000000000017941 */ /* 0x000fea0003800000 */
.L_x_118:
[----:B-1----:R-:W-:Y:S01]  /*64a0*/  @!P3 IMAD R13, R98, R139, R12 ;  /* 0x0000008b620db224 */ /* 0x002fe200078e020c */
[----:B------:R-:W-:Y:S04]  /*64b0*/  BSSY B1, `(.L_x_120) ;  /* 0x0000006000017945 */ /* 0x000fe80003800000 */
[----:B------:R1:W-:Y:S01]  /*64c0*/  @!P3 STG.E.U8 desc[UR36][R6.64+0x50], R13 ;  /* 0x0000500d0600b986 */ /* 0x0003e2000c101124 */
[----:B------:R-:W-:Y:S05]  /*64d0*/  @P2 BRA `(.L_x_121) ;  /* 0x00000000000c2947 */ /* 0x000fea0003800000 */
[----:B--2---:R-:W1:Y:S02]  /*64e0*/  LDG.E.U8 R141, desc[UR36][R10.64+0x51] ;  /* 0x000051240a8d7981 */ /* 0x004e64000c1e1100 */
[----:B-1----:R-:W-:-:S05]  /*64f0*/  PRMT R13, R141, 0x8880, RZ ;  /* 0x000088808d0d7816 */ /* 0x002fca00000000ff */
[----:B------:R-:W-:-:S07]  /*6500*/  IMAD R12, R13, R140, RZ ;  /* 0x0000008c0d0c7224 */ /* 0x000fce00078e02ff */
.L_x_121:
[----:B------:R-:W-:Y:S05]  /*6510*/  BSYNC B1 ;  /* 0x0000000000017941 */ /* 0x000fea0003800000 */
.L_x_120:
[----:B------:R-:W-:Y:S01]  /*6520*/  @!P2 IMAD R99, R99, R139, R12 ;  /* 0x0000008b6363a224 */ /* 0x000fe200078e020c */
[----:B------:R-:W-:Y:S04]  /*6530*/  BSSY B1, `(.L_x_122) ;  /* 0x0000006000017945 */ /* 0x000fe80003800000 */
[----:B------:R0:W-:Y:S01]  /*6540*/  @!P2 STG.E.U8 desc[UR36][R6.64+0x51], R99 ;  /* 0x000051630600a986 */ /* 0x0001e2000c101124 */
[----:B------:R-:W-:Y:S05]  /*6550*/  @P5 BRA `(.L_x_123) ;  /* 0x00000000000c5947 */ /* 0x000fea0003800000 */
[----:B--2---:R-:W1:Y:S02]  /*6560*/  LDG.E.U8 R141, desc[UR36][R8.64+0x58] ;  /* 0x00005824088d7981 */ /* 0x004e64000c1e1100 */
[----:B-1----:R-:W-:-:S05]  /*6570*/  PRMT R13, R141, 0x8880, RZ ;  /* 0x000088808d0d7816 */ /* 0x002fca00000000ff */
[----:B------:R-:W-:-:S07]  /*6580*/  IMAD R12, R13, R140, RZ ;  /* 0x0000008c0d0c7224 */ /* 0x000fce00078e02ff */
.L_x_123:
[----:B------:R-:W-:Y:S05]  /*6590*/  BSYNC B1 ;  /* 0x0000000000017941 */ /* 0x000fea0003800000 */
.L_x_122:
[----:B-1----:R-:W-:Y:S01]  /*65a0*/  @!P5 IMAD R13, R100, R139, R12 ;  /* 0x0000008b640dd224 */ /* 0x002fe200078e020c */
[----:B------:R-:W-:Y:S04]  /*65b0*/  BSSY B1, `(.L_x_124) ;  /* 0x0000006000017945 */ /* 0x000fe80003800000 */
[----:B------:R1:W-:Y:S01]  /*65c0*/  @!P5 STG.E.U8 desc[UR36][R4.64+0x58], R13 ;  /* 0x0000580d0400d986 */ /* 0x0003e2000c101124 */
[----:B------:R-:W-:Y:S05]  /*65d0*/  @P4 BRA `(.L_x_125) ;  /* 0x00000000000c4947 */ /* 0x000fea0003800000 */
[----:B--2---:R-:W1:Y:S02]  /*65e0*/  LDG.E.U8 R141, desc[UR36][R8.64+0x59] ;  /* 0x00005924088d7981 */ /* 0x004e64000c1e1100 */
[----:B-1----:R-:W-:-:S05]  /*65f0*/  PRMT R13, R141, 0x8880, RZ ;  /* 0x000088808d0d7816 */ /* 0x002fca00000000ff */
[----:B------:R-:W-:-:S07]  /*6600*/  IMAD R12, R13, R140, RZ ;  /* 0x0000008c0d0c7224 */ /* 0x000fce00078e02ff */
.L_x_125:
[----:B------:R-:W-:Y:S05]  /*6610*/  BSYNC B1 ;  /* 0x0000000000017941 */ /* 0x000fea0003800000 */
.L_x_124:
        /* <DEDUP_REMOVED lines=13> */
.L_x_127:
[----:B------:R-:W-:Y:S05]  /*66f0*/  BSYNC B1 ;  /* 0x0000000000017941 */ /* 0x000fea0003800000 */
.L_x_126:
[----:B-1----:R-:W-:Y:S01]  /*6700*/  @!P1 IMAD R13, R102, R139, R12 ;  /* 0x0000008b660d9224 */ /* 0x002fe200078e020c */
[----:B------:R-:W-:Y:S04]  /*6710*/  BSSY B1, `(.L_x_128) ;  /* 0x0000006000017945 */ /* 0x000fe80003800000 */
[----:B------:R1:W-:Y:S01]  /*6720*/  @!P1 STG.E.U8 desc[UR36][R6.64+0x58], R13 ;  /* 0x0000580d06009986 */ /* 0x0003e2000c101124 */
[----:B------:R-:W-:Y:S05]  /*6730*/  @P0 BRA `(.L_x_129) ;  /* 0x00000000000c0947 */ /* 0x000fea0003800000 */
[----:B--2---:R-:W1:Y:S02]  /*6740*/  LDG.E.U8 R141, desc[UR36][R10.64+0x59] ;  /* 0x000059240a8d7981 */ /* 0x004e64000c1e1100 */
[----:B-1----:R-:W-:-:S05]  /*6750*/  PRMT R13, R141, 0x8880, RZ ;  /* 0x000088808d0d7816 */ /* 0x002fca00000000ff */
[----:B------:R-:W-:-:S07]  /*6760*/  IMAD R12, R13, R140, RZ ;  /* 0x0000008c0d0c7224 */ /* 0x000fce00078e02ff */
.L_x_129:
[----:B------:R-:W-:Y:S05]  /*6770*/  BSYNC B1 ;  /* 0x0000000000017941 */ /* 0x000fea0003800000 */
.L_x_128:
[----:B------:R-:W-:Y:S01]  /*6780*/  @!P0 IMAD R103, R103, R139, R12 ;  /* 0x0000008b67678224 */ /* 0x000fe200078e020c */
[----:B------:R-:W-:Y:S04]  /*6790*/  BSSY B1, `(.L_x_130) ;  /* 0x0000006000017945 */ /* 0x000fe80003800000 */
[----:B------:R0:W-:Y:S01]  /*67a0*/  @!P0 STG.E.U8 desc[UR36][R6.64+0x59], R103 ;  /* 0x0000596706008986 */ /* 0x0001e2000c101124 */
[----:B------:R-:W-:Y:S05]  /*67b0*/  @P5 BRA `(.L_x_131) ;  /* 0x00000000000c5947 */ /* 0x000fea0003800000 */
[----:B--2---:R-:W1:Y:S02]  /*67c0*/  LDG.E.U8 R141, desc[UR36][R8.64+0x60] ;  /* 0x00006024088d7981 */ /* 0x004e64000c1e1100 */
[----:B-1----:R-:W-:-:S05]  /*67d0*/  PRMT R13, R141, 0x8880, RZ ;  /* 0x000088808d0d7816 */ /* 0x002fca00000000ff */
[----:B------:R-:W-:-:S07]  /*67e0*/  IMAD R12, R13, R140, RZ ;  /* 0x0000008c0d0c7224 */ /* 0x000fce00078e02ff */
.L_x_131:
[----:B------:R-:W-:Y:S05]  /*67f0*/  BSYNC B1 ;  /* 0x0000000000017941 */ /* 0x000fea0003800000 */
.L_x_130:
[----:B-1----:R-:W-:Y:S01]  /*6800*/  @!P5 IMAD R13, R72, R139, R12 ;  /* 0x0000008b480dd224 */ /* 0x002fe200078e020c */
[----:B------:R-:W-:Y:S04]  /*6810*/  BSSY B1, `(.L_x_132) ;  /* 0x0000006000017945 */ /* 0x000fe80003800000 */
[----:B------:R1:W-:Y:S01]  /*6820*/  @!P5 STG.E.U8 desc[UR36][R4.64+0x60], R13 ;  /* 0x0000600d0400d986 */ /* 0x0003e2000c101124 */
[----:B------:R-:W-:Y:S05]  /*6830*/  @P4 BRA `(.L_x_133) ;  /* 0x00000000000c4947 */ /* 0x000fea0003800000 */
[----:B--2---:R-:W1:Y:S02]  /*6840*/  LDG.E.U8 R141, desc[UR36][R8.64+0x61] ;  /* 0x00006124088d7981 */ /* 0x004e64000c1e1100 */
[----:B-1----:R-:W-:-:S05]  /*6850*/  PRMT R13, R141, 0x8880, RZ ;  /* 0x000088808d0d7816 */ /* 0x002fca00000000ff */
[----:B------:R-:W-:-:S07]  /*6860*/  IMAD R12, R13, R140, RZ ;  /* 0x0000008c0d0c7224 */ /* 0x000fce00078e02ff */
.L_x_133:
[----:B------:R-:W-:Y:S05]  /*6870*/  BSYNC B1 ;  /* 0x0000000000017941 */ /* 0x000fea0003800000 */
.L_x_132:
        /* <DEDUP_REMOVED lines=13> */
.L_x_135:
[----:B------:R-:W-:Y:S05]  /*6950*/  BSYNC B1 ;  /* 0x0000000000017941 */ /* 0x000fea0003800000 */
.L_x_134:
[----:B-1----:R-:W-:Y:S01]  /*6960*/  @!P3 IMAD R13, R74, R139, R12 ;  /* 0x0000008b4a0db224 */ /* 0x002fe200078e020c */
[----:B------:R-:W-:Y:S04]  /*6970*/  BSSY B1, `(.L_x_136) ;  /* 0x0000006000017945 */ /* 0x000fe80003800000 */
[----:B------:R1:W-:Y:S01]  /*6980*/  @!P3 STG.E.U8 desc[UR36][R6.64+0x60], R13 ;  /* 0x0000600d0600b986 */ /* 0x0003e2000c101124 */
[----:B------:R-:W-:Y:S05]  /*6990*/  @P2 BRA `(.L_x_137) ;  /* 0x00000000000c2947 */ /* 0x000fea0003800000 */
[----:B--2---:R-:W1:Y:S02]  /*69a0*/  LDG.E.U8 R141, desc[UR36][R10.64+0x61] ;  /* 0x000061240a8d7981 */ /* 0x004e64000c1e1100 */
[----:B-1----:R-:W-:-:S05]  /*69b0*/  PRMT R13, R141, 0x8880, RZ ;  /* 0x000088808d0d7816 */ /* 0x002fca00000000ff */
[----:B------:R-:W-:-:S07]  /*69c0*/  IMAD R12, R13, R140, RZ ;  /* 0x0000008c0d0c7224 */ /* 0x000fce00078e02ff */
.L_x_137:
[----:B------:R-:W-:Y:S05]  /*69d0*/  BSYNC B1 ;  /* 0x0000000000017941 */ /* 0x000fea0003800000 */
.L_x_136:
[----:B------:R-:W-:Y:S01]  /*69e0*/  @!P2 IMAD R75, R75, R139, R12 ;  /* 0x0000008b4b4ba224 */ /* 0x000fe200078e020c */
[----:B------:R-:W-:Y:S04]  /*69f0*/  BSSY B1, `(.L_x_138) ;  /* 0x0000006000017945 */ /* 0x000fe80003800000 */
[----:B------:R0:W-:Y:S01]  /*6a00*/  @!P2 STG.E.U8 desc[UR36][R6.64+0x61], R75 ;  /* 0x0000614b0600a986 */ /* 0x0001e2000c101124 */
[----:B------:R-:W-:Y:S05]  /*6a10*/  @P5 BRA `(.L_x_139) ;  /* 0x00000000000c5947 */ /* 0x000fea0003800000 */
[----:B--2---:R-:W1:Y:S02]  /*6a20*/  LDG.E.U8 R141, desc[UR36][R8.64+0x68] ;  /* 0x00006824088d7981 */ /* 0x004e64000c1e1100 */
[----:B-1----:R-:W-:-:S05]  /*6a30*/  PRMT R13, R141, 0x8880, RZ ;  /* 0x000088808d0d7816 */ /* 0x002fca00000000ff */
[----:B------:R-:W-:-:S07]  /*6a40*/  IMAD R12, R13, R140, RZ ;  /* 0x0000008c0d0c7224 */ /* 0x000fce00078e02ff */
.L_x_139:
[----:B------:R-:W-:Y:S05]  /*6a50*/  BSYNC B1 ;  /* 0x0000000000017941 */ /* 0x000fea0003800000 */
.L_x_138:
[----:B-1----:R-:W-:Y:S01]  /*6a60*/  @!P5 IMAD R13, R76, R139, R12 ;  /* 0x0000008b4c0dd224 */ /* 0x002fe200078e020c */
[----:B------:R-:W-:Y:S04]  /*6a70*/  BSSY B1, `(.L_x_140) ;  /* 0x0000006000017945 */ /* 0x000fe80003800000 */
[----:B------:R1:W-:Y:S01]  /*6a80*/  @!P5 STG.E.U8 desc[UR36][R4.64+0x68], R13 ;  /* 0x0000680d0400d986 */ /* 0x0003e2000c101124 */
[----:B------:R-:W-:Y:S05]  /*6a90*/  @P4 BRA `(.L_x_141) ;  /* 0x00000000000c4947 */ /* 0x000fea0003800000 */
[----:B--2---:R-:W1:Y:S02]  /*6aa0*/  LDG.E.U8 R141, desc[UR36][R8.64+0x69] ;  /* 0x00006924088d7981 */ /* 0x004e64000c1e1100 */
[----:B-1----:R-:W-:-:S05]  /*6ab0*/  PRMT R13, R141, 0x8880, RZ ;  /* 0x000088808d0d7816 */ /* 0x002fca00000000ff */
[----:B------:R-:W-:-:S07]  /*6ac0*/  IMAD R12, R13, R140, RZ ;  /* 0x0000008c0d0c7224 */ /* 0x000fce00078e02ff */
.L_x_141:
[----:B------:R-:W-:Y:S05]  /*6ad0*/  BSYNC B1 ;  /* 0x0000000000017941 */ /* 0x000fea0003800000 */
.L_x_140:
        /* <DEDUP_REMOVED lines=13> */
.L_x_143:
[----:B------:R-:W-:Y:S05]  /*6bb0*/  BSYNC B1 ;  /* 0x0000000000017941 */ /* 0x000fea0003800000 */
.L_x_142:
[----:B-1----:R-:W-:Y:S01]  /*6bc0*/  @!P1 IMAD R13, R78, R139, R12 ;  /* 0x0000008b4e0d9224 */ /* 0x002fe200078e020c */
[----:B------:R-:W-:Y:S04]  /*6bd0*/  BSSY B1, `(.L_x_144) ;  /* 0x0000006000017945 */ /* 0x000fe80003800000 */
[----:B------:R1:W-:Y:S01]  /*6be0*/  @!P1 STG.E.U8 desc[UR36][R6.64+0x68], R13 ;  /* 0x0000680d06009986 */ /* 0x0003e2000c101124 */
[----:B------:R-:W-:Y:S05]  /*6bf0*/  @P0 BRA `(.L_x_145) ;  /* 0x00000000000c0947 */ /* 0x000fea0003800000 */
[----:B--2---:R-:W1:Y:S02]  /*6c00*/  LDG.E.U8 R141, desc[UR36][R10.64+0x69] ;  /* 0x000069240a8d7981 */ /* 0x004e64000c1e1100 */
[----:B-1----:R-:W-:-:S05]  /*6c10*/  PRMT R13, R141, 0x8880, RZ ;  /* 0x000088808d0d7816 */ /* 0x002fca00000000ff */
[----:B------:R-:W-:-:S07]  /*6c20*/  IMAD R12, R13, R140, RZ ;  /* 0x0000008c0d0c7224 */ /* 0x000fce00078e02ff */
.L_x_145:
[----:B------:R-:W-:Y:S05]  /*6c30*/  BSYNC B1 ;  /* 0x0000000000017941 */ /* 0x000fea0003800000 */
.L_x_144:
[----:B------:R-:W-:Y:S01]  /*6c40*/  @!P0 IMAD R79, R79, R139, R12 ;  /* 0x0000008b4f4f8224 */ /* 0x000fe200078e020c */
[----:B------:R-:W-:Y:S04]  /*6c50*/  BSSY B1, `(.L_x_146) ;  /* 0x0000006000017945 */ /* 0x000fe80003800000 */
[----:B------:R0:W-:Y:S01]  /*6c60*/  @!P0 STG.E.U8 desc[UR36][R6.64+0x69], R79 ;  /* 0x0000694f06008986 */ /* 0x0001e2000c101124 */
[----:B------:R-:W-:Y:S05]  /*6c70*/  @P5 BRA `(.L_x_147) ;  /* 0x00000000000c5947 */ /* 0x000fea0003800000 */
[----:B--2---:R-:W1:Y:S02]  /*6c80*/  LDG.E.U8 R141, desc[UR36][R8.64+0x70] ;  /* 0x00007024088d7981 */ /* 0x004e64000c1e1100 */
[----:B-1----:R-:W-:-:S05]  /*6c90*/  PRMT R13, R141, 0x8880, RZ ;  /* 0x000088808d0d7816 */ /* 0x002fca00000000ff */
[----:B------:R-:W-:-:S07]  /*6ca0*/  IMAD R12, R13, R140, RZ ;  /* 0x0000008c0d0c7224 */ /* 0x000fce00078e02ff */
.L_x_147:
[----:B------:R-:W-:Y:S05]  /*6cb0*/  BSYNC B1 ;  /* 0x0000000000017941 */ /* 0x000fea0003800000 */
.L_x_146:
[----:B-1----:R-:W-:Y:S01]  /*6cc0*/  @!P5 IMAD R13, R80, R139, R12 ;  /* 0x0000008b500dd224 */ /* 0x002fe200078e020c */
[----:B------:R-:W-:Y:S04]  /*6cd0*/  BSSY B1, `(.L_x_148) ;  /* 0x0000006000017945 */ /* 0x000fe80003800000 */
[----:B------:R1:W-:Y:S01]  /*6ce0*/  @!P5 STG.E.U8 desc[UR36][R4.64+0x70], R13 ;  /* 0x0000700d0400d986 */ /* 0x0003e2000c101124 */
[----:B------:R-:W-:Y:S05]  /*6cf0*/  @P4 BRA `(.L_x_149) ;  /* 0x00000000000c4947 */ /* 0x000fea0003800000 */
[----:B--2---:R-:W1:Y:S02]  /*6d00*/  LDG.E.U8 R141, desc[UR36][R8.64+0x71] ;  /* 0x00007124088d7981 */ /* 0x004e64000c1e1100 */
[----:B-1----:R-:W-:-:S05]  /*6d10*/  PRMT R13, R141, 0x8880, RZ ;  /* 0x000088808d0d7816 */ /* 0x002fca00000000ff */
[----:B------:R-:W-:-:S07]  /*6d20*/  IMAD R12, R13, R140, RZ ;  /* 0x0000008c0d0c7224 */ /* 0x000fce00078e02ff */
.L_x_149:
[----:B------:R-:W-:Y:S05]  /*6d30*/  BSYNC B1 ;  /* 0x0000000000017941 */ /* 0x000fea0003800000 */
.L_x_148:
        /* <DEDUP_REMOVED lines=13> */
.L_x_151:
[----:B------:R-:W-:Y:S05]  /*6e10*/  BSYNC B1 ;  /* 0x0000000000017941 */ /* 0x000fea0003800000 */
.L_x_150:
[----:B-1----:R-:W-:Y:S01]  /*6e20*/  @!P3 IMAD R13, R82, R139, R12 ;  /* 0x0000008b520db224 */ /* 0x002fe200078e020c */
[----:B------:R-:W-:Y:S04]  /*6e30*/  BSSY B1, `(.L_x_152) ;  /* 0x0000006000017945 */ /* 0x000fe80003800000 */
[----:B------:R1:W-:Y:S01]  /*6e40*/  @!P3 STG.E.U8 desc[UR36][R6.64+0x70], R13 ;  /* 0x0000700d0600b986 */ /* 0x0003e2000c101124 */
[----:B------:R-:W-:Y:S05]  /*6e50*/  @P2 BRA `(.L_x_153) ;  /* 0x00000000000c2947 */ /* 0x000fea0003800000 */
[----:B--2---:R-:W1:Y:S02]  /*6e60*/  LDG.E.U8 R141, desc[UR36][R10.64+0x71] ;  /* 0x000071240a8d7981 */ /* 0x004e64000c1e1100 */
[----:B-1----:R-:W-:-:S05]  /*6e70*/  PRMT R13, R141, 0x8880, RZ ;  /* 0x000088808d0d7816 */ /* 0x002fca00000000ff */
[----:B------:R-:W-:-:S07]  /*6e80*/  IMAD R12, R13, R140, RZ ;  /* 0x0000008c0d0c7224 */ /* 0x000fce00078e02ff */
.L_x_153:
[----:B------:R-:W-:Y:S05]  /*6e90*/  BSYNC B1 ;  /* 0x0000000000017941 */ /* 0x000fea0003800000 */
.L_x_152:
[----:B------:R-:W-:Y:S01]  /*6ea0*/  @!P2 IMAD R83, R83, R139, R12 ;  /* 0x0000008b5353a224 */ /* 0x000fe200078e020c */
[----:B------:R-:W-:Y:S04]  /*6eb0*/  BSSY B1, `(.L_x_154) ;  /* 0x0000006000017945 */ /* 0x000fe80003800000 */
[----:B------:R0:W-:Y:S01]  /*6ec0*/  @!P2 STG.E.U8 desc[UR36][R6.64+0x71], R83 ;  /* 0x000071530600a986 */ /* 0x0001e2000c101124 */
[----:B------:R-:W-:Y:S05]  /*6ed0*/  @P5 BRA `(.L_x_155) ;  /* 0x00000000000c5947 */ /* 0x000fea0003800000 */
[----:B--2---:R-:W1:Y:S02]  /*6ee0*/  LDG.E.U8 R141, desc[UR36][R8.64+0x78] ;  /* 0x00007824088d7981 */ /* 0x004e64000c1e1100 */
[----:B-1----:R-:W-:-:S05]  /*6ef0*/  PRMT R13, R141, 0x8880, RZ ;  /* 0x000088808d0d7816 */ /* 0x002fca00000000ff */
[----:B------:R-:W-:-:S07]  /*6f00*/  IMAD R12, R13, R140, RZ ;  /* 0x0000008c0d0c7224 */ /* 0x000fce00078e02ff */
.L_x_155:
[----:B------:R-:W-:Y:S05]  /*6f10*/  BSYNC B1 ;  /* 0x0000000000017941 */ /* 0x000fea0003800000 */
.L_x_154:
[----:B-1----:R-:W-:Y:S01]  /*6f20*/  @!P5 IMAD R13, R84, R139, R12 ;  /* 0x0000008b540dd224 */ /* 0x002fe200078e020c */
[----:B------:R-:W-:Y:S04]  /*6f30*/  BSSY B1, `(.L_x_156) ;  /* 0x0000006000017945 */ /* 0x000fe80003800000 */
[----:B------:R1:W-:Y:S01]  /*6f40*/  @!P5 STG.E.U8 desc[UR36][R4.64+0x78], R13 ;  /* 0x0000780d0400d986 */ /* 0x0003e2000c101124 */
[----:B------:R-:W-:Y:S05]  /*6f50*/  @P4 BRA `(.L_x_157) ;  /* 0x00000000000c4947 */ /* 0x000fea0003800000 */
[----:B--2---:R-:W1:Y:S02]  /*6f60*/  LDG.E.U8 R141, desc[UR36][R8.64+0x79] ;  /* 0x00007924088d7981 */ /* 0x004e64000c1e1100 */
[----:B-1----:R-:W-:-:S05]  /*6f70*/  PRMT R13, R141, 0x8880, RZ ;  /* 0x000088808d0d7816 */ /* 0x002fca00000000ff */
[----:B------:R-:W-:-:S07]  /*6f80*/  IMAD R12, R13, R140, RZ ;  /* 0x0000008c0d0c7224 */ /* 0x000fce00078e02ff */
.L_x_157:
[----:B------:R-:W-:Y:S05]  /*6f90*/  BSYNC B1 ;  /* 0x0000000000017941 */ /* 0x000fea0003800000 */
.L_x_156:
        /* <DEDUP_REMOVED lines=13> */
.L_x_159:
[----:B------:R-:W-:Y:S05]  /*7070*/  BSYNC B1 ;  /* 0x0000000000017941 */ /* 0x000fea0003800000 */
.L_x_158:
[----:B-1----:R-:W-:Y:S01]  /*7080*/  @!P1 IMAD R13, R86, R139, R12 ;  /* 0x0000008b560d9224 */ /* 0x002fe200078e020c */
[----:B------:R-:W-:Y:S04]  /*7090*/  BSSY B1, `(.L_x_160) ;  /* 0x0000006000017945 */ /* 0x000fe80003800000 */
[----:B------:R1:W-:Y:S01]  /*70a0*/  @!P1 STG.E.U8 desc[UR36][R6.64+0x78], R13 ;  /* 0x0000780d06009986 */ /* 0x0003e2000c101124 */
[----:B------:R-:W-:Y:S05]  /*70b0*/  @P0 BRA `(.L_x_161) ;  /* 0x00000000000c0947 */ /* 0x000fea0003800000 */
[----:B--2---:R-:W1:Y:S02]  /*70c0*/  LDG.E.U8 R141, desc[UR36][R10.64+0x79] ;  /* 0x000079240a8d7981 */ /* 0x004e64000c1e1100 */
[----:B-1----:R-:W-:-:S05]  /*70d0*/  PRMT R13, R141, 0x8880, RZ ;  /* 0x000088808d0d7816 */ /* 0x002fca00000000ff */
[----:B------:R-:W-:-:S07]  /*70e0*/  IMAD R12, R13, R140, RZ ;  /* 0x0000008c0d0c7224 */ /* 0x000fce00078e02ff */
.L_x_161:
[----:B------:R-:W-:Y:S05]  /*70f0*/  BSYNC B1 ;  /* 0x0000000000017941 */ /* 0x000fea0003800000 */
.L_x_160:
[----:B------:R-:W-:Y:S01]  /*7100*/  @!P0 IMAD R87, R87, R139, R12 ;  /* 0x0000008b57578224 */ /* 0x000fe200078e020c */
[----:B------:R-:W-:Y:S04]  /*7110*/  BSSY B1, `(.L_x_162) ;  /* 0x0000006000017945 */ /* 0x000fe80003800000 */
[----:B------:R0:W-:Y:S01]  /*7120*/  @!P0 STG.E.U8 desc[UR36][R6.64+0x79], R87 ;  /* 0x0000795706008986 */ /* 0x0001e2000c101124 */
[----:B------:R-:W-:Y:S05]  /*7130*/  @P5 BRA `(.L_x_163) ;  /* 0x00000000000c5947 */ /* 0x000fea0003800000 */
[----:B--2---:R-:W1:Y:S02]  /*7140*/  LDG.E.U8 R141, desc[UR36][R8.64+0x80] ;  /* 0x00008024088d7981 */ /* 0x004e64000c1e1100 */
[----:B-1----:R-:W-:-:S05]  /*7150*/  PRMT R13, R141, 0x8880, RZ ;  /* 0x000088808d0d7816 */ /* 0x002fca00000000ff */
[----:B------:R-:W-:-:S07]  /*7160*/  IMAD R12, R13, R140, RZ ;  /* 0x0000008c0d0c7224 */ /* 0x000fce00078e02ff */
.L_x_163:
[----:B------:R-:W-:Y:S05]  /*7170*/  BSYNC B1 ;  /* 0x0000000000017941 */ /* 0x000fea0003800000 */
.L_x_162:
[----:B-1----:R-:W-:Y:S01]  /*7180*/  @!P5 IMAD R13, R56, R139, R12 ;  /* 0x0000008b380dd224 */ /* 0x002fe200078e020c */
[----:B------:R-:W-:Y:S04]  /*7190*/  BSSY B1, `(.L_x_164) ;  /* 0x0000006000017945 */ /* 0x000fe80003800000 */
[----:B------:R1:W-:Y:S01]  /*71a0*/  @!P5 STG.E.U8 desc[UR36][R4.64+0x80], R13 ;  /* 0x0000800d0400d986 */ /* 0x0003e2000c101124 */
[----:B------:R-:W-:Y:S05]  /*71b0*/  @P4 BRA `(.L_x_165) ;  /* 0x00000000000c4947 */ /* 0x000fea0003800000 */
[----:B--2---:R-:W1:Y:S02]  /*71c0*/  LDG.E.U8 R141, desc[UR36][R8.64+0x81] ;  /* 0x00008124088d7981 */ /* 0x004e64000c1e1100 */
[----:B-1----:R-:W-:-:S05]  /*71d0*/  PRMT R13, R141, 0x8880, RZ ;  /* 0x000088808d0d7816 */ /* 0x002fca00000000ff */
[----:B------:R-:W-:-:S07]  /*71e0*/  IMAD R12, R13, R140, RZ ;  /* 0x0000008c0d0c7224 */ /* 0x000fce00078e02ff */
.L_x_165:
[----:B------:R-:W-:Y:S05]  /*71f0*/  BSYNC B1 ;  /* 0x0000000000017941 */ /* 0x000fea0003800000 */
.L_x_164:
        /* <DEDUP_REMOVED lines=13> */
.L_x_167:
[----:B------:R-:W-:Y:S05]  /*72d0*/  BSYNC B1 ;  /* 0x0000000000017941 */ /* 0x000fea0003800000 */
.L_x_166:
[----:B-1----:R-:W-:Y:S01]  /*72e0*/  @!P3 IMAD R13, R58, R139, R12 ;  /* 0x0000008b3a0db224 */ /* 0x002fe200078e020c */
[----:B------:R-:W-:Y:S04]  /*72f0*/  BSSY B1, `(.L_x_168) ;  /* 0x0000006000017945 */ /* 0x000fe80003800000 */
[----:B------:R1:W-:Y:S01]  /*7300*/  @!P3 STG.E.U8 desc[UR36][R6.64+0x80], R13 ;  /* 0x0000800d0600b986 */ /* 0x0003e2000c101124 */
[----:B------:R-:W-:Y:S05]  /*7310*/  @P2 BRA `(.L_x_169) ;  /* 0x00000000000c2947 */ /* 0x000fea0003800000 */
[----:B--2---:R-:W1:Y:S02]  /*7320*/  LDG.E.U8 R141, desc[UR36][R10.64+0x81] ;  /* 0x000081240a8d7981 */ /* 0x004e64000c1e1100 */
[----:B-1----:R-:W-:-:S05]  /*7330*/  PRMT R13, R141, 0x8880, RZ ;  /* 0x000088808d0d7816 */ /* 0x002fca00000000ff */
[----:B------:R-:W-:-:S07]  /*7340*/  IMAD R12, R13, R140, RZ ;  /* 0x0000008c0d0c7224 */ /* 0x000fce00078e02ff */
.L_x_169:
[----:B------:R-:W-:Y:S05]  /*7350*/  BSYNC B1 ;  /* 0x0000000000017941 */ /* 0x000fea0003800000 */
.L_x_168:
[----:B------:R-:W-:Y:S01]  /*7360*/  @!P2 IMAD R59, R59, R139, R12 ;  /* 0x0000008b3b3ba224 */ /* 0x000fe200078e020c */
[----:B------:R-:W-:Y:S04]  /*7370*/  BSSY B1, `(.L_x_170) ;  /* 0x0000006000017945 */ /* 0x000fe80003800000 */
[----:B------:R0:W-:Y:S01]  /*7380*/  @!P2 STG.E.U8 desc[UR36][R6.64+0x81], R59 ;  /* 0x0000813b0600a986 */ /* 0x0001e2000c101124 */
[----:B------:R-:W-:Y:S05]  /*7390*/  @P5 BRA `(.L_x_171) ;  /* 0x00000000000c5947 */ /* 0x000fea0003800000 */
[----:B--2---:R-:W1:Y:S02]  /*73a0*/  LDG.E.U8 R141, desc[UR36][R8.64+0x88] ;  /* 0x00008824088d7981 */ /* 0x004e64000c1e1100 */
[----:B-1----:R-:W-:-:S05]  /*73b0*/  PRMT R13, R141, 0x8880, RZ ;  /* 0x000088808d0d7816 */ /* 0x002fca00000000ff */
[----:B------:R-:W-:-:S07]  /*73c0*/  IMAD R12, R13, R140, RZ ;  /* 0x0000008c0d0c7224 */ /* 0x000fce00078e02ff */
.L_x_171:
[----:B------:R-:W-:Y:S05]  /*73d0*/  BSYNC B1 ;  /* 0x0000000000017941 */ /* 0x000fea0003800000 */
.L_x_170:
[----:B-1----:R-:W-:Y:S01]  /*73e0*/  @!P5 IMAD R13, R60, R139, R12 ;  /* 0x0000008b3c0dd224 */ /* 0x002fe200078e020c */
[----:B------:R-:W-:Y:S04]  /*73f0*/  BSSY B1, `(.L_x_172) ;  /* 0x0000006000017945 */ /* 0x000fe80003800000 */
[----:B------:R1:W-:Y:S01]  /*7400*/  @!P5 STG.E.U8 desc[UR36][R4.64+0x88], R13 ;  /* 0x0000880d0400d986 */ /* 0x0003e2000c101124 */
[----:B------:R-:W-:Y:S05]  /*7410*/  @P4 BRA `(.L_x_173) ;  /* 0x00000000000c4947 */ /* 0x000fea0003800000 */
[----:B--2---:R-:W1:Y:S02]  /*7420*/  LDG.E.U8 R141, desc[UR36][R8.64+0x89] ;  /* 0x00008924088d7981 */ /* 0x004e64000c1e1100 */
[----:B-1----:R-:W-:-:S05]  /*7430*/  PRMT R13, R141, 0x8880, RZ ;  /* 0x000088808d0d7816 */ /* 0x002fca00000000ff */
[----:B------:R-:W-:-:S07]  /*7440*/  IMAD R12, R13, R140, RZ ;  /* 0x0000008c0d0c7224 */ /* 0x000fce00078e02ff */
.L_x_173:
[----:B------:R-:W-:Y:S05]  /*7450*/  BSYNC B1 ;  /* 0x0000000000017941 */ /* 0x000fea0003800000 */
.L_x_172:
        /* <DEDUP_REMOVED lines=13> */
.L_x_175:
[----:B------:R-:W-:Y:S05]  /*7530*/  BSYNC B1 ;  /* 0x0000000000017941 */ /* 0x000fea0003800000 */
.L_x_174:
[----:B-1----:R-:W-:Y:S01]  /*7540*/  @!P1 IMAD R13, R62, R139, R12 ;  /* 0x0000008b3e0d9224 */ /* 0x002fe200078e020c */
[----:B------:R-:W-:Y:S04]  /*7550*/  BSSY B1, `(.L_x_176) ;  /* 0x0000006000017945 */ /* 0x000fe80003800000 */
[----:B------:R1:W-:Y:S01]  /*7560*/  @!P1 STG.E.U8 desc[UR36][R6.64+0x88], R13 ;  /* 0x0000880d06009986 */ /* 0x0003e2000c101124 */
[----:B------:R-:W-:Y:S05]  /*7570*/  @P0 BRA `(.L_x_177) ;  /* 0x00000000000c0947 */ /* 0x000fea0003800000 */
[----:B--2---:R-:W1:Y:S02]  /*7580*/  LDG.E.U8 R141, desc[UR36][R10.64+0x89] ;  /* 0x000089240a8d7981 */ /* 0x004e64000c1e1100 */
[----:B-1----:R-:W-:-:S05]  /*7590*/  PRMT R13, R141, 0x8880, RZ ;  /* 0x000088808d0d7816 */ /* 0x002fca00000000ff */
[----:B------:R-:W-:-:S07]  /*75a0*/  IMAD R12, R13, R140, RZ ;  /* 0x0000008c0d0c7224 */ /* 0x000fce00078e02ff */
.L_x_177:
[----:B------:R-:W-:Y:S05]  /*75b0*/  BSYNC B1 ;  /* 0x0000000000017941 */ /* 0x000fea0003800000 */
.L_x_176:
[----:B------:R-:W-:Y:S01]  /*75c0*/  @!P0 IMAD R63, R63, R139, R12 ;  /* 0x0000008b3f3f8224 */ /* 0x000fe200078e020c */
[----:B------:R-:W-:Y:S04]  /*75d0*/  BSSY B1, `(.L_x_178) ;  /* 0x0000006000017945 */ /* 0x000fe80003800000 */
[----:B------:R0:W-:Y:S01]  /*75e0*/  @!P0 STG.E.U8 desc[UR36][R6.64+0x89], R63 ;  /* 0x0000893f06008986 */ /* 0x0001e2000c101124 */
[----:B------:R-:W-:Y:S05]  /*75f0*/  @P5 BRA `(.L_x_179) ;  /* 0x00000000000c5947 */ /* 0x000fea0003800000 */
[----:B--2---:R-:W1:Y:S02]  /*7600*/  LDG.E.U8 R141, desc[UR36][R8.64+0x90] ;  /* 0x00009024088d7981 */ /* 0x004e64000c1e1100 */
[----:B-1----:R-:W-:-:S05]  /*7610*/  PRMT R13, R141, 0x8880, RZ ;  /* 0x000088808d0d7816 */ /* 0x002fca00000000ff */
[----:B------:R-:W-:-:S07]  /*7620*/  IMAD R12, R13, R140, RZ ;  /* 0x0000008c0d0c7224 */ /* 0x000fce00078e02ff */
.L_x_179:
[----:B------:R-:W-:Y:S05]  /*7630*/  BSYNC B1 ;  /* 0x0000000000017941 */ /* 0x000fea0003800000 */
.L_x_178:
[----:B-1----:R-:W-:Y:S01]  /*7640*/  @!P5 IMAD R13, R64, R139, R12 ;  /* 0x0000008b400dd224 */ /* 0x002fe200078e020c */
[----:B------:R-:W-:Y:S04]  /*7650*/  BSSY B1, `(.L_x_180) ;  /* 0x0000006000017945 */ /* 0x000fe80003800000 */
[----:B------:R1:W-:Y:S01]  /*7660*/  @!P5 STG.E.U8 desc[UR36][R4.64+0x90], R13 ;  /* 0x0000900d0400d986 */ /* 0x0003e2000c101124 */
[----:B------:R-:W-:Y:S05]  /*7670*/  @P4 BRA `(.L_x_181) ;  /* 0x00000000000c4947 */ /* 0x000fea0003800000 */
[----:B--2---:R-:W1:Y:S02]  /*7680*/  LDG.E.U8 R141, desc[UR36][R8.64+0x91] ;  /* 0x00009124088d7981 */ /* 0x004e64000c1e1100 */
[----:B-1----:R-:W-:-:S05]  /*7690*/  PRMT R13, R141, 0x8880, RZ ;  /* 0x000088808d0d7816 */ /* 0x002fca00000000ff */
[----:B------:R-:W-:-:S07]  /*76a0*/  IMAD R12, R13, R140, RZ ;  /* 0x0000008c0d0c7224 */ /* 0x000fce00078e02ff */
.L_x_181:
[----:B------:R-:W-:Y:S05]  /*76b0*/  BSYNC B1 ;  /* 0x0000000000017941 */ /* 0x000fea0003800000 */
.L_x_180:
        /* <DEDUP_REMOVED lines=13> */
.L_x_183:
[----:B------:R-:W-:Y:S05]  /*7790*/  BSYNC B1 ;  /* 0x0000000000017941 */ /* 0x000fea0003800000 */
.L_x_182:
[----:B-1----:R-:W-:Y:S01]  /*77a0*/  @!P3 IMAD R13, R66, R139, R12 ;  /* 0x0000008b420db224 */ /* 0x002fe200078e020c */
[----:B------:R-:W-:Y:S04]  /*77b0*/  BSSY B1, `(.L_x_184) ;  /* 0x0000006000017945 */ /* 0x000fe80003800000 */
[----:B------:R1:W-:Y:S01]  /*77c0*/  @!P3 STG.E.U8 desc[UR36][R6.64+0x90], R13 ;  /* 0x0000900d0600b986 */ /* 0x0003e2000c101124 */
[----:B------:R-:W-:Y:S05]  /*77d0*/  @P2 BRA `(.L_x_185) ;  /* 0x00000000000c2947 */ /* 0x000fea0003800000 */
[----:B--2---:R-:W1:Y:S02]  /*77e0*/  LDG.E.U8 R141, desc[UR36][R10.64+0x91] ;  /* 0x000091240a8d7981 */ /* 0x004e64000c1e1100 */
[----:B-1----:R-:W-:-:S05]  /*77f0*/  PRMT R13, R141, 0x8880, RZ ;  /* 0x000088808d0d7816 */ /* 0x002fca00000000ff */
[----:B------:R-:W-:-:S07]  /*7800*/  IMAD R12, R13, R140, RZ ;  /* 0x0000008c0d0c7224 */ /* 0x000fce00078e02ff */
.L_x_185:
[----:B------:R-:W-:Y:S05]  /*7810*/  BSYNC B1 ;  /* 0x0000000000017941 */ /* 0x000fea0003800000 */
.L_x_184:
[----:B------:R-:W-:Y:S01]  /*7820*/  @!P2 IMAD R67, R67, R139, R12 ;  /* 0x0000008b4343a224 */ /* 0x000fe200078e020c */
[----:B------:R-:W-:Y:S04]  /*7830*/  BSSY B1, `(.L_x_186) ;  /* 0x0000006000017945 */ /* 0x000fe80003800000 */
[----:B------:R0:W-:Y:S01]  /*7840*/  @!P2 STG.E.U8 desc[UR36][R6.64+0x91], R67 ;  /* 0x000091430600a986 */ /* 0x0001e2000c101124 */
[----:B------:R-:W-:Y:S05]  /*7850*/  @P5 BRA `(.L_x_187) ;  /* 0x00000000000c5947 */ /* 0x000fea0003800000 */
[----:B--2---:R-:W1:Y:S02]  /*7860*/  LDG.E.U8 R141, desc[UR36][R8.64+0x98] ;  /* 0x00009824088d7981 */ /* 0x004e64000c1e1100 */
[----:B-1----:R-:W-:-:S05]  /*7870*/  PRMT R13, R141, 0x8880, RZ ;  /* 0x000088808d0d7816 */ /* 0x002fca00000000ff */
[----:B------:R-:W-:-:S07]  /*7880*/  IMAD R12, R13, R140, RZ ;  /* 0x0000008c0d0c7224 */ /* 0x000fce00078e02ff */
.L_x_187:
[----:B------:R-:W-:Y:S05]  /*7890*/  BSYNC B1 ;  /* 0x0000000000017941 */ /* 0x000fea0003800000 */
.L_x_186:
[----:B-1----:R-:W-:Y:S01]  /*78a0*/  @!P5 IMAD R13, R68, R139, R12 ;  /* 0x0000008b440dd224 */ /* 0x002fe200078e020c */
[----:B------:R-:W-:Y:S04]  /*78b0*/  BSSY B1, `(.L_x_188) ;  /* 0x0000006000017945 */ /* 0x000fe80003800000 */
[----:B------:R1:W-:Y:S01]  /*78c0*/  @!P5 STG.E.U8 desc[UR36][R4.64+0x98], R13 ;  /* 0x0000980d0400d986 */ /* 0x0003e2000c101124 */
[----:B------:R-:W-:Y:S05]  /*78d0*/  @P4 BRA `(.L_x_189) ;  /* 0x00000000000c4947 */ /* 0x000fea0003800000 */
[----:B--2---:R-:W1:Y:S02]  /*78e0*/  LDG.E.U8 R141, desc[UR36][R8.64+0x99] ;  /* 0x00009924088d7981 */ /* 0x004e64000c1e1100 */
[----:B-1----:R-:W-:-:S05]  /*78f0*/  PRMT R13, R141, 0x8880, RZ ;  /* 0x000088808d0d7816 */ /* 0x002fca00000000ff */
[----:B------:R-:W-:-:S07]  /*7900*/  IMAD R12, R13, R140, RZ ;  /* 0x0000008c0d0c7224 */ /* 0x000fce00078e02ff */
.L_x_189:
[----:B------:R-:W-:Y:S05]  /*7910*/  BSYNC B1 ;  /* 0x0000000000017941 */ /* 0x000fea0003800000 */
.L_x_188:
        /* <DEDUP_REMOVED lines=13> */
.L_x_191:
[----:B------:R-:W-:Y:S05]  /*79f0*/  BSYNC B1 ;  /* 0x0000000000017941 */ /* 0x000fea0003800000 */
.L_x_190:
[----:B-1----:R-:W-:Y:S01]  /*7a00*/  @!P1 IMAD R13, R70, R139, R12 ;  /* 0x0000008b460d9224 */ /* 0x002fe200078e020c */
[----:B------:R-:W-:Y:S04]  /*7a10*/  BSSY B1, `(.L_x_192) ;  /* 0x0000006000017945 */ /* 0x000fe80003800000 */
[----:B------:R1:W-:Y:S01]  /*7a20*/  @!P1 STG.E.U8 desc[UR36][R6.64+0x98], R13 ;  /* 0x0000980d06009986 */ /* 0x0003e2000c101124 */
[----:B------:R-:W-:Y:S05]  /*7a30*/  @P0 BRA `(.L_x_193) ;  /* 0x00000000000c0947 */ /* 0x000fea0003800000 */
[----:B--2---:R-:W1:Y:S02]  /*7a40*/  LDG.E.U8 R141, desc[UR36][R10.64+0x99] ;  /* 0x000099240a8d7981 */ /* 0x004e64000c1e1100 */
[----:B-1----:R-:W-:-:S05]  /*7a50*/  PRMT R13, R141, 0x8880, RZ ;  /* 0x000088808d0d7816 */ /* 0x002fca00000000ff */
[----:B------:R-:W-:-:S07]  /*7a60*/  IMAD R12, R13, R140, RZ ;  /* 0x0000008c0d0c7224 */ /* 0x000fce00078e02ff */
.L_x_193:
[----:B------:R-:W-:Y:S05]  /*7a70*/  BSYNC B1 ;  /* 0x0000000000017941 */ /* 0x000fea0003800000 */
.L_x_192:
[----:B------:R-:W-:Y:S01]  /*7a80*/  @!P0 IMAD R71, R71, R139, R12 ;  /* 0x0000008b47478224 */ /* 0x000fe200078e020c */
[----:B------:R-:W-:Y:S04]  /*7a90*/  BSSY B1, `(.L_x_194) ;  /* 0x0000006000017945 */ /* 0x000fe80003800000 */
[----:B------:R0:W-:Y:S01]  /*7aa0*/  @!P0 STG.E.U8 desc[UR36][R6.64+0x99], R71 ;  /* 0x0000994706008986 */ /* 0x0001e2000c101124 */
[----:B------:R-:W-:Y:S05]  /*7ab0*/  @P5 BRA `(.L_x_195) ;  /* 0x00000000000c5947 */ /* 0x000fea0003800000 */
[----:B--2---:R-:W1:Y:S02]  /*7ac0*/  LDG.E.U8 R141, desc[UR36][R8.64+0xa0] ;  /* 0x0000a024088d7981 */ /* 0x004e64000c1e1100 */
[----:B-1----:R-:W-:-:S05]  /*7ad0*/  PRMT R13, R141, 0x8880, RZ ;  /* 0x000088808d0d7816 */ /* 0x002fca00000000ff */
[----:B------:R-:W-:-:S07]  /*7ae0*/  IMAD R12, R13, R140, RZ ;  /* 0x0000008c0d0c7224 */ /* 0x000fce00078e02ff */
.L_x_195:
[----:B------:R-:W-:Y:S05]  /*7af0*/  BSYNC B1 ;  /* 0x0000000000017941 */ /* 0x000fea0003800000 */
.L_x_194:
[----:B-1----:R-:W-:Y:S01]  /*7b00*/  @!P5 IMAD R13, R40, R139, R12 ;  /* 0x0000008b280dd224 */ /* 0x002fe200078e020c */
[----:B------:R-:W-:Y:S04]  /*7b10*/  BSSY B1, `(.L_x_196) ;  /* 0x0000006000017945 */ /* 0x000fe80003800000 */
[----:B------:R1:W-:Y:S01]  /*7b20*/  @!P5 STG.E.U8 desc[UR36][R4.64+0xa0], R13 ;  /* 0x0000a00d0400d986 */ /* 0x0003e2000c101124 */
[----:B------:R-:W-:Y:S05]  /*7b30*/  @P4 BRA `(.L_x_197) ;  /* 0x00000000000c4947 */ /* 0x000fea0003800000 */
[----:B--2---:R-:W1:Y:S02]  /*7b40*/  LDG.E.U8 R141, desc[UR36][R8.64+0xa1] ;  /* 0x0000a124088d7981 */ /* 0x004e64000c1e1100 */
[----:B-1----:R-:W-:-:S05]  /*7b50*/  PRMT R13, R141, 0x8880, RZ ;  /* 0x000088808d0d7816 */ /* 0x002fca00000000ff */
[----:B------:R-:W-:-:S07]  /*7b60*/  IMAD R12, R13, R140, RZ ;  /* 0x0000008c0d0c7224 */ /* 0x000fce00078e02ff */
.L_x_197:
[----:B------:R-:W-:Y:S05]  /*7b70*/  BSYNC B1 ;  /* 0x0000000000017941 */ /* 0x000fea0003800000 */
.L_x_196:
        /* <DEDUP_REMOVED lines=13> */
.L_x_199:
[----:B------:R-:W-:Y:S05]  /*7c50*/  BSYNC B1 ;  /* 0x0000000000017941 */ /* 0x000fea0003800000 */
.L_x_198:
[----:B-1----:R-:W-:Y:S01]  /*7c60*/  @!P3 IMAD R13, R42, R139, R12 ;  /* 0x0000008b2a0db224 */ /* 0x002fe200078e020c */
[----:B------:R-:W-:Y:S04]  /*7c70*/  BSSY B1, `(.L_x_200) ;  /* 0x0000006000017945 */ /* 0x000fe80003800000 */
[----:B------:R1:W-:Y:S01]  /*7c80*/  @!P3 STG.E.U8 desc[UR36][R6.64+0xa0], R13 ;  /* 0x0000a00d0600b986 */ /* 0x0003e2000c101124 */
[----:B------:R-:W-:Y:S05]  /*7c90*/  @P2 BRA `(.L_x_201) ;  /* 0x00000000000c2947 */ /* 0x000fea0003800000 */
[----:B--2---:R-:W1:Y:S02]  /*7ca0*/  LDG.E.U8 R141, desc[UR36][R10.64+0xa1] ;  /* 0x0000a1240a8d7981 */ /* 0x004e64000c1e1100 */
[----:B-1----:R-:W-:-:S05]  /*7cb0*/  PRMT R13, R141, 0x8880, RZ ;  /* 0x000088808d0d7816 */ /* 0x002fca00000000ff */
[----:B------:R-:W-:-:S07]  /*7cc0*/  IMAD R12, R13, R140, RZ ;  /* 0x0000008c0d0c7224 */ /* 0x000fce00078e02ff */
.L_x_201:
[----:B------:R-:W-:Y:S05]  /*7cd0*/  BSYNC B1 ;  /* 0x0000000000017941 */ /* 0x000fea0003800000 */
.L_x_200:
[----:B------:R-:W-:Y:S01]  /*7ce0*/  @!P2 IMAD R43, R43, R139, R12 ;  /* 0x0000008b2b2ba224 */ /* 0x000fe200078e020c */
[----:B------:R-:W-:Y:S04]  /*7cf0*/  BSSY B1, `(.L_x_202) ;  /* 0x0000006000017945 */ /* 0x000fe80003800000 */
[----:B------:R0:W-:Y:S01]  /*7d00*/  @!P2 STG.E.U8 desc[UR36][R6.64+0xa1], R43 ;  /* 0x0000a12b0600a986 */ /* 0x0001e2000c101124 */
[----:B------:R-:W-:Y:S05]  /*7d10*/  @P5 BRA `(.L_x_203) ;  /* 0x00000000000c5947 */ /* 0x000fea0003800000 */
[----:B--2---:R-:W1:Y:S02]  /*7d20*/  LDG.E.U8 R141, desc[UR36][R8.64+0xa8] ;  /* 0x0000a824088d7981 */ /* 0x004e64000c1e1100 */
[----:B-1----:R-:W-:-:S05]  /*7d30*/  PRMT R13, R141, 0x8880, RZ ;  /* 0x000088808d0d7816 */ /* 0x002fca00000000ff */
[----:B------:R-:W-:-:S07]  /*7d40*/  IMAD R12, R13, R140, RZ ;  /* 0x0000008c0d0c7224 */ /* 0x000fce00078e02ff */
.L_x_203:
[----:B------:R-:W-:Y:S05]  /*7d50*/  BSYNC B1 ;  /* 0x0000000000017941 */ /* 0x000fea0003800000 */
.L_x_202:
[----:B-1----:R-:W-:Y:S01]  /*7d60*/  @!P5 IMAD R13, R44, R139, R12 ;  /* 0x0000008b2c0dd224 */ /* 0x002fe200078e020c */
[----:B------:R-:W-:Y:S04]  /*7d70*/  BSSY B1, `(.L_x_204) ;  /* 0x0000006000017945 */ /* 0x000fe80003800000 */
[----:B------:R1:W-:Y:S01]  /*7d80*/  @!P5 STG.E.U8 desc[UR36][R4.64+0xa8], R13 ;  /* 0x0000a80d0400d986 */ /* 0x0003e2000c101124 */
[----:B------:R-:W-:Y:S05]  /*7d90*/  @P4 BRA `(.L_x_205) ;  /* 0x00000000000c4947 */ /* 0x000fea0003800000 */
[----:B--2---:R-:W1:Y:S02]  /*7da0*/  LDG.E.U8 R141, desc[UR36][R8.64+0xa9] ;  /* 0x0000a924088d7981 */ /* 0x004e64000c1e1100 */
[----:B-1----:R-:W-:-:S05]  /*7db0*/  PRMT R13, R141, 0x8880, RZ ;  /* 0x000088808d0d7816 */ /* 0x002fca00000000ff */
[----:B------:R-:W-:-:S07]  /*7dc0*/  IMAD R12, R13, R140, RZ ;  /* 0x0000008c0d0c7224 */ /* 0x000fce00078e02ff */
.L_x_205:
[----:B------:R-:W-:Y:S05]  /*7dd0*/  BSYNC B1 ;  /* 0x0000000000017941 */ /* 0x000fea0003800000 */
.L_x_204:
        /* <DEDUP_REMOVED lines=13> */
.L_x_207:
[----:B------:R-:W-:Y:S05]  /*7eb0*/  BSYNC B1 ;  /* 0x0000000000017941 */ /* 0x000fea0003800000 */
.L_x_206:
[----:B-1----:R-:W-:Y:S01]  /*7ec0*/  @!P1 IMAD R13, R46, R139, R12 ;  /* 0x0000008b2e0d9224 */ /* 0x002fe200078e020c */
[----:B------:R-:W-:Y:S04]  /*7ed0*/  BSSY B1, `(.L_x_208) ;  /* 0x0000006000017945 */ /* 0x000fe80003800000 */
[----:B------:R1:W-:Y:S01]  /*7ee0*/  @!P1 STG.E.U8 desc[UR36][R6.64+0xa8], R13 ;  /* 0x0000a80d06009986 */ /* 0x0003e2000c101124 */
[----:B------:R-:W-:Y:S05]  /*7ef0*/  @P0 BRA `(.L_x_209) ;  /* 0x00000000000c0947 */ /* 0x000fea0003800000 */
[----:B--2---:R-:W1:Y:S02]  /*7f00*/  LDG.E.U8 R141, desc[UR36][R10.64+0xa9] ;  /* 0x0000a9240a8d7981 */ /* 0x004e64000c1e1100 */
[----:B-1----:R-:W-:-:S05]  /*7f10*/  PRMT R13, R141, 0x8880, RZ ;  /* 0x000088808d0d7816 */ /* 0x002fca00000000ff */
[----:B------:R-:W-:-:S07]  /*7f20*/  IMAD R12, R13, R140, RZ ;  /* 0x0000008c0d0c7224 */ /* 0x000fce00078e02ff */
.L_x_209:
[----:B------:R-:W-:Y:S05]  /*7f30*/  BSYNC B1 ;  /* 0x0000000000017941 */ /* 0x000fea0003800000 */
.L_x_208:
[----:B------:R-:W-:Y:S01]  /*7f40*/  @!P0 IMAD R47, R47, R139, R12 ;  /* 0x0000008b2f2f8224 */ /* 0x000fe200078e020c */
[----:B------:R-:W-:Y:S04]  /*7f50*/  BSSY B1, `(.L_x_210) ;  /* 0x0000006000017945 */ /* 0x000fe80003800000 */
[----:B------:R0:W-:Y:S01]  /*7f60*/  @!P0 STG.E.U8 desc[UR36][R6.64+0xa9], R47 ;  /* 0x0000a92f06008986 */ /* 0x0001e2000c101124 */
[----:B------:R-:W-:Y:S05]  /*7f70*/  @P5 BRA `(.L_x_211) ;  /* 0x00000000000c5947 */ /* 0x000fea0003800000 */
[----:B--2---:R-:W1:Y:S02]  /*7f80*/  LDG.E.U8 R141, desc[UR36][R8.64+0xb0] ;  /* 0x0000b024088d7981 */ /* 0x004e64000c1e1100 */
[----:B-1----:R-:W-:-:S05]  /*7f90*/  PRMT R13, R141, 0x8880, RZ ;  /* 0x000088808d0d7816 */ /* 0x002fca00000000ff */
[----:B------:R-:W-:-:S07]  /*7fa0*/  IMAD R12, R13, R140, RZ ;  /* 0x0000008c0d0c7224 */ /* 0x000fce00078e02ff */
.L_x_211:
[----:B------:R-:W-:Y:S05]  /*7fb0*/  BSYNC B1 ;  /* 0x0000000000017941 */ /* 0x000fea0003800000 */
.L_x_210:
[----:B-1----:R-:W-:Y:S01]  /*7fc0*/  @!P5 IMAD R13, R48, R139, R12 ;  /* 0x0000008b300dd224 */ /* 0x002fe200078e020c */
[----:B------:R-:W-:Y:S04]  /*7fd0*/  BSSY B1, `(.L_x_212) ;  /* 0x0000006000017945 */ /* 0x000fe80003800000 */
[----:B------:R1:W-:Y:S01]  /*7fe0*/  @!P5 STG.E.U8 desc[UR36][R4.64+0xb0], R13 ;  /* 0x0000b00d0400d986 */ /* 0x0003e2000c101124 */
[----:B------:R-:W-:Y:S05]  /*7ff0*/  @P4 BRA `(.L_x_213) ;  /* 0x00000000000c4947 */ /* 0x000fea0003800000 */
[----:B--2---:R-:W1:Y:S02]  /*8000*/  LDG.E.U8 R141, desc[UR36][R8.64+0xb1] ;  /* 0x0000b124088d7981 */ /* 0x004e64000c1e1100 */
[----:B-1----:R-:W-:-:S05]  /*8010*/  PRMT R13, R141, 0x8880, RZ ;  /* 0x000088808d0d7816 */ /* 0x002fca00000000ff */
[----:B------:R-:W-:-:S07]  /*8020*/  IMAD R12, R13, R140, RZ ;  /* 0x0000008c0d0c7224 */ /* 0x000fce00078e02ff */
.L_x_213:
[----:B------:R-:W-:Y:S05]  /*8030*/  BSYNC B1 ;  /* 0x0000000000017941 */ /* 0x000fea0003800000 */
.L_x_212:
        /* <DEDUP_REMOVED lines=13> */
.L_x_215:
[----:B------:R-:W-:Y:S05]  /*8110*/  BSYNC B1 ;  /* 0x0000000000017941 */ /* 0x000fea0003800000 */
.L_x_214:
[----:B-1----:R-:W-:Y:S01]  /*8120*/  @!P3 IMAD R13, R50, R139, R12 ;  /* 0x0000008b320db224 */ /* 0x002fe200078e020c */
[----:B------:R-:W-:Y:S04]  /*8130*/  BSSY B1, `(.L_x_216) ;  /* 0x0000006000017945 */ /* 0x000fe80003800000 */
[----:B------:R1:W-:Y:S01]  /*8140*/  @!P3 STG.E.U8 desc[UR36][R6.64+0xb0], R13 ;  /* 0x0000b00d0600b986 */ /* 0x0003e2000c101124 */
[----:B------:R-:W-:Y:S05]  /*8150*/  @P2 BRA `(.L_x_217) ;  /* 0x00000000000c2947 */ /* 0x000fea0003800000 */
[----:B--2---:R-:W1:Y:S02]  /*8160*/  LDG.E.U8 R141, desc[UR36][R10.64+0xb1] ;  /* 0x0000b1240a8d7981 */ /* 0x004e64000c1e1100 */
[----:B-1----:R-:W-:-:S05]  /*8170*/  PRMT R13, R141, 0x8880, RZ ;  /* 0x000088808d0d7816 */ /* 0x002fca00000000ff */
[----:B------:R-:W-:-:S07]  /*8180*/  IMAD R12, R13, R140, RZ ;  /* 0x0000008c0d0c7224 */ /* 0x000fce00078e02ff */
.L_x_217:
[----:B------:R-:W-:Y:S05]  /*8190*/  BSYNC B1 ;  /* 0x0000000000017941 */ /* 0x000fea0003800000 */
.L_x_216:
[----:B------:R-:W-:Y:S01]  /*81a0*/  @!P2 IMAD R51, R51, R139, R12 ;  /* 0x0000008b3333a224 */ /* 0x000fe200078e020c */
[----:B------:R-:W-:Y:S04]  /*81b0*/  BSSY B1, `(.L_x_218) ;  /* 0x0000006000017945 */ /* 0x000fe80003800000 */
[----:B------:R0:W-:Y:S01]  /*81c0*/  @!P2 STG.E.U8 desc[UR36][R6.64+0xb1], R51 ;  /* 0x0000b1330600a986 */ /* 0x0001e2000c101124 */
[----:B------:R-:W-:Y:S05]  /*81d0*/  @P5 BRA `(.L_x_219) ;  /* 0x00000000000c5947 */ /* 0x000fea0003800000 */
[----:B--2---:R-:W1:Y:S02]  /*81e0*/  LDG.E.U8 R141, desc[UR36][R8.64+0xb8] ;  /* 0x0000b824088d7981 */ /* 0x004e64000c1e1100 */
[----:B-1----:R-:W-:-:S05]  /*81f0*/  PRMT R13, R141, 0x8880, RZ ;  /* 0x000088808d0d7816 */ /* 0x002fca00000000ff */
[----:B------:R-:W-:-:S07]  /*8200*/  IMAD R12, R13, R140, RZ ;  /* 0x0000008c0d0c7224 */ /* 0x000fce00078e02ff */
.L_x_219:
[----:B------:R-:W-:Y:S05]  /*8210*/  BSYNC B1 ;  /* 0x0000000000017941 */ /* 0x000fea0003800000 */
.L_x_218:
[----:B-1----:R-:W-:Y:S01]  /*8220*/  @!P5 IMAD R13, R52, R139, R12 ;  /* 0x0000008b340dd224 */ /* 0x002fe200078e020c */
[----:B------:R-:W-:Y:S04]  /*8230*/  BSSY B1, `(.L_x_220) ;  /* 0x0000006000017945 */ /* 0x000fe80003800000 */
[----:B------:R1:W-:Y:S01]  /*8240*/  @!P5 STG.E.U8 desc[UR36][R4.64+0xb8], R13 ;  /* 0x0000b80d0400d986 */ /* 0x0003e2000c101124 */
[----:B------:R-:W-:Y:S05]  /*8250*/  @P4 BRA `(.L_x_221) ;  /* 0x00000000000c4947 */ /* 0x000fea0003800000 */
[----:B--2---:R-:W1:Y:S02]  /*8260*/  LDG.E.U8 R141, desc[UR36][R8.64+0xb9] ;  /* 0x0000b924088d7981 */ /* 0x004e64000c1e1100 */
[----:B-1----:R-:W-:-:S05]  /*8270*/  PRMT R13, R141, 0x8880, RZ ;  /* 0x000088808d0d7816 */ /* 0x002fca00000000ff */
[----:B------:R-:W-:-:S07]  /*8280*/  IMAD R12, R13, R140, RZ ;  /* 0x0000008c0d0c7224 */ /* 0x000fce00078e02ff */
.L_x_221:
[----:B------:R-:W-:Y:S05]  /*8290*/  BSYNC B1 ;  /* 0x0000000000017941 */ /* 0x000fea0003800000 */
.L_x_220:
        /* <DEDUP_REMOVED lines=13> */
.L_x_223:
[----:B------:R-:W-:Y:S05]  /*8370*/  BSYNC B1 ;  /* 0x0000000000017941 */ /* 0x000fea0003800000 */
.L_x_222:
[----:B-1----:R-:W-:Y:S01]  /*8380*/  @!P1 IMAD R13, R54, R139, R12 ;  /* 0x0000008b360d9224 */ /* 0x002fe200078e020c */
[----:B------:R-:W-:Y:S04]  /*8390*/  BSSY B1, `(.L_x_224) ;  /* 0x0000006000017945 */ /* 0x000fe80003800000 */
[----:B------:R1:W-:Y:S01]  /*83a0*/  @!P1 STG.E.U8 desc[UR36][R6.64+0xb8], R13 ;  /* 0x0000b80d06009986 */ /* 0x0003e2000c101124 */
[----:B------:R-:W-:Y:S05]  /*83b0*/  @P4 BRA `(.L_x_225) ;  /* 0x00000000000c4947 */ /* 0x000fea0003800000 */
[----:B--2---:R-:W1:Y:S02]  /*83c0*/  LDG.E.U8 R141, desc[UR36][R10.64+0xb9] ;  /* 0x0000b9240a8d7981 */ /* 0x004e64000c1e1100 */
[----:B-1----:R-:W-:-:S05]  /*83d0*/  PRMT R13, R141, 0x8880, RZ ;  /* 0x000088808d0d7816 */ /* 0x002fca00000000ff */
[----:B------:R-:W-:-:S07]  /*83e0*/  IMAD R12, R13, R140, RZ ;  /* 0x0000008c0d0c7224 */ /* 0x000fce00078e02ff */
.L_x_225:
[----:B------:R-:W-:Y:S05]  /*83f0*/  BSYNC B1 ;  /* 0x0000000000017941 */ /* 0x000fea0003800000 */
.L_x_224:
[----:B------:R-:W-:Y:S01]  /*8400*/  @!P4 IMAD R55, R55, R139, R12 ;  /* 0x0000008b3737c224 */ /* 0x000fe200078e020c */
[----:B------:R-:W-:Y:S04]  /*8410*/  BSSY B1, `(.L_x_226) ;  /* 0x0000006000017945 */ /* 0x000fe80003800000 */
[----:B------:R0:W-:Y:S01]  /*8420*/  @!P4 STG.E.U8 desc[UR36][R6.64+0xb9], R55 ;  /* 0x0000b9370600c986 */ /* 0x0001e2000c101124 */
[----:B------:R-:W-:Y:S05]  /*8430*/  @P5 BRA `(.L_x_227) ;  /* 0x00000000000c5947 */ /* 0x000fea0003800000 */
[----:B--2---:R-:W1:Y:S02]  /*8440*/  LDG.E.U8 R141, desc[UR36][R8.64+0xc0] ;  /* 0x0000c024088d7981 */ /* 0x004e64000c1e1100 */
[----:B-1----:R-:W-:-:S05]  /*8450*/  PRMT R13, R141, 0x8880, RZ ;  /* 0x000088808d0d7816 */ /* 0x002fca00000000ff */
[----:B------:R-:W-:-:S07]  /*8460*/  IMAD R12, R13, R140, RZ ;  /* 0x0000008c0d0c7224 */ /* 0x000fce00078e02ff */
.L_x_227:
[----:B------:R-:W-:Y:S05]  /*8470*/  BSYNC B1 ;  /* 0x0000000000017941 */ /* 0x000fea0003800000 */
.L_x_226:
[----:B-1----:R-:W-:Y:S01]  /*8480*/  @!P5 IMAD R13, R24, R139, R12 ;  /* 0x0000008b180dd224 */ /* 0x002fe200078e020c */
[----:B------:R-:W-:Y:S04]  /*8490*/  BSSY B1, `(.L_x_228) ;  /* 0x0000006000017945 */ /* 0x000fe80003800000 */
[----:B------:R1:W-:Y:S01]  /*84a0*/  @!P5 STG.E.U8 desc[UR36][R4.64+0xc0], R13 ;  /* 0x0000c00d0400d986 */ /* 0x0003e2000c101124 */
[----:B------:R-:W-:Y:S05]  /*84b0*/  @P0 BRA `(.L_x_229) ;  /* 0x00000000000c0947 */ /* 0x000fea0003800000 */
[----:B--2---:R-:W1:Y:S02]  /*84c0*/  LDG.E.U8 R141, desc[UR36][R8.64+0xc1] ;  /* 0x0000c124088d7981 */ /* 0x004e64000c1e1100 */
[----:B-1----:R-:W-:-:S05]  /*84d0*/  PRMT R13, R141, 0x8880, RZ ;  /* 0x000088808d0d7816 */ /* 0x002fca00000000ff */
[----:B------:R-:W-:-:S07]  /*84e0*/  IMAD R12, R13, R140, RZ ;  /* 0x0000008c0d0c7224 */ /* 0x000fce00078e02ff */
.L_x_229:
[----:B------:R-:W-:Y:S05]  /*84f0*/  BSYNC B1 ;  /* 0x0000000000017941 */ /* 0x000fea0003800000 */
.L_x_228:
        /* <DEDUP_REMOVED lines=13> */
.L_x_231:
[----:B------:R-:W-:Y:S05]  /*85d0*/  BSYNC B1 ;  /* 0x0000000000017941 */ /* 0x000fea0003800000 */
.L_x_230:
[----:B-1----:R-:W-:Y:S01]  /*85e0*/  @!P3 IMAD R13, R26, R139, R12 ;  /* 0x0000008b1a0db224 */ /* 0x002fe200078e020c */
[----:B------:R-:W-:Y:S04]  /*85f0*/  BSSY B1, `(.L_x_232) ;  /* 0x0000006000017945 */ /* 0x000fe80003800000 */
[----:B------:R1:W-:Y:S01]  /*8600*/  @!P3 STG.E.U8 desc[UR36][R6.64+0xc0], R13 ;  /* 0x0000c00d0600b986 */ /* 0x0003e2000c101124 */
[----:B------:R-:W-:Y:S05]  /*8610*/  @P2 BRA `(.L_x_233) ;  /* 0x00000000000c2947 */ /* 0x000fea0003800000 */
[----:B--2---:R-:W1:Y:S02]  /*8620*/  LDG.E.U8 R141, desc[UR36][R10.64+0xc1] ;  /* 0x0000c1240a8d7981 */ /* 0x004e64000c1e1100 */
[----:B-1----:R-:W-:-:S05]  /*8630*/  PRMT R13, R141, 0x8880, RZ ;  /* 0x000088808d0d7816 */ /* 0x002fca00000000ff */
[----:B------:R-:W-:-:S07]  /*8640*/  IMAD R12, R13, R140, RZ ;  /* 0x0000008c0d0c7224 */ /* 0x000fce00078e02ff */
.L_x_233:
[----:B------:R-:W-:Y:S05]  /*8650*/  BSYNC B1 ;  /* 0x0000000000017941 */ /* 0x000fea0003800000 */
.L_x_232:
[----:B------:R-:W-:Y:S01]  /*8660*/  @!P2 IMAD R27, R27, R139, R12 ;  /* 0x0000008b1b1ba224 */ /* 0x000fe200078e020c */
[----:B------:R-:W-:Y:S04]  /*8670*/  BSSY B1, `(.L_x_234) ;  /* 0x0000006000017945 */ /* 0x000fe80003800000 */
[----:B------:R0:W-:Y:S01]  /*8680*/  @!P2 STG.E.U8 desc[UR36][R6.64+0xc1], R27 ;  /* 0x0000c11b0600a986 */ /* 0x0001e2000c101124 */
[----:B------:R-:W-:Y:S05]  /*8690*/  @P0 BRA `(.L_x_235) ;  /* 0x00000000000c0947 */ /* 0x000fea0003800000 */
[----:B--2---:R-:W1:Y:S02]  /*86a0*/  LDG.E.U8 R141, desc[UR36][R8.64+0xc8] ;  /* 0x0000c824088d7981 */ /* 0x004e64000c1e1100 */
[----:B-1----:R-:W-:-:S05]  /*86b0*/  PRMT R13, R141, 0x8880, RZ ;  /* 0x000088808d0d7816 */ /* 0x002fca00000000ff */
[----:B------:R-:W-:-:S07]  /*86c0*/  IMAD R12, R13, R140, RZ ;  /* 0x0000008c0d0c7224 */ /* 0x000fce00078e02ff */
.L_x_235:
[----:B------:R-:W-:Y:S05]  /*86d0*/  BSYNC B1 ;  /* 0x0000000000017941 */ /* 0x000fea0003800000 */
.L_x_234:
[----:B-1----:R-:W-:Y:S01]  /*86e0*/  @!P0 IMAD R13, R28, R139, R12 ;  /* 0x0000008b1c0d8224 */ /* 0x002fe200078e020c */
[----:B------:R-:W-:Y:S04]  /*86f0*/  BSSY B1, `(.L_x_236) ;  /* 0x0000006000017945 */ /* 0x000fe80003800000 */
[----:B------:R1:W-:Y:S01]  /*8700*/  @!P0 STG.E.U8 desc[UR36][R4.64+0xc8], R13 ;  /* 0x0000c80d04008986 */ /* 0x0003e2000c101124 */
[----:B------:R-:W-:Y:S05]  /*8710*/  @P5 BRA `(.L_x_237) ;  /* 0x00000000000c5947 */ /* 0x000fea0003800000 */
[----:B--2---:R-:W1:Y:S02]  /*8720*/  LDG.E.U8 R141, desc[UR36][R8.64+0xc9] ;  /* 0x0000c924088d7981 */ /* 0x004e64000c1e1100 */
[----:B-1----:R-:W-:-:S05]  /*8730*/  PRMT R13, R141, 0x8880, RZ ;  /* 0x000088808d0d7816 */ /* 0x002fca00000000ff */
[----:B------:R-:W-:-:S07]  /*8740*/  IMAD R12, R13, R140, RZ ;  /* 0x0000008c0d0c7224 */ /* 0x000fce00078e02ff */
.L_x_237:
[----:B------:R-:W-:Y:S05]  /*8750*/  BSYNC B1 ;  /* 0x0000000000017941 */ /* 0x000fea0003800000 */
.L_x_236:
        /* <DEDUP_REMOVED lines=13> */
.L_x_239:
[----:B------:R-:W-:Y:S05]  /*8830*/  BSYNC B1 ;  /* 0x0000000000017941 */ /* 0x000fea0003800000 */
.L_x_238:
[----:B-1----:R-:W-:Y:S01]  /*8840*/  @!P4 IMAD R13, R30, R139, R12 ;  /* 0x0000008b1e0dc224 */ /* 0x002fe200078e020c */
[----:B------:R-:W-:Y:S04]  /*8850*/  BSSY B1, `(.L_x_240) ;  /* 0x0000006000017945 */ /* 0x000fe80003800000 */
[----:B------:R1:W-:Y:S01]  /*8860*/  @!P4 STG.E.U8 desc[UR36][R6.64+0xc8], R13 ;  /* 0x0000c80d0600c986 */ /* 0x0003e2000c101124 */
[----:B------:R-:W-:Y:S05]  /*8870*/  @P1 BRA `(.L_x_241) ;  /* 0x00000000000c1947 */ /* 0x000fea0003800000 */
[----:B--2---:R-:W1:Y:S02]  /*8880*/  LDG.E.U8 R141, desc[UR36][R10.64+0xc9] ;  /* 0x0000c9240a8d7981 */ /* 0x004e64000c1e1100 */
[----:B-1----:R-:W-:-:S05]  /*8890*/  PRMT R13, R141, 0x8880, RZ ;  /* 0x000088808d0d7816 */ /* 0x002fca00000000ff */
[----:B------:R-:W-:-:S07]  /*88a0*/  IMAD R12, R13, R140, RZ ;  /* 0x0000008c0d0c7224 */ /* 0x000fce00078e02ff */
.L_x_241:
[----:B------:R-:W-:Y:S05]  /*88b0*/  BSYNC B1 ;  /* 0x0000000000017941 */ /* 0x000fea0003800000 */
.L_x_240:
[----:B------:R-:W-:Y:S01]  /*88c0*/  @!P1 IMAD R31, R31, R139, R12 ;  /* 0x0000008b1f1f9224 */ /* 0x000fe200078e020c */
[----:B------:R-:W-:Y:S04]  /*88d0*/  BSSY B1, `(.L_x_242) ;  /* 0x0000006000017945 */ /* 0x000fe80003800000 */
[----:B------:R0:W-:Y:S01]  /*88e0*/  @!P1 STG.E.U8 desc[UR36][R6.64+0xc9], R31 ;  /* 0x0000c91f06009986 */ /* 0x0001e2000c101124 */
[----:B------:R-:W-:Y:S05]  /*88f0*/  @P3 BRA `(.L_x_243) ;  /* 0x00000000000c3947 */ /* 0x000fea0003800000 */
[----:B--2---:R-:W1:Y:S02]  /*8900*/  LDG.E.U8 R141, desc[UR36][R8.64+0xd0] ;  /* 0x0000d024088d7981 */ /* 0x004e64000c1e1100 */
[----:B-1----:R-:W-:-:S05]  /*8910*/  PRMT R13, R141, 0x8880, RZ ;  /* 0x000088808d0d7816 */ /* 0x002fca00000000ff */
[----:B------:R-:W-:-:S07]  /*8920*/  IMAD R12, R13, R140, RZ ;  /* 0x0000008c0d0c7224 */ /* 0x000fce00078e02ff */
.L_x_243:
[----:B------:R-:W-:Y:S05]  /*8930*/  BSYNC B1 ;  /* 0x0000000000017941 */ /* 0x000fea0003800000 */
.L_x_242:
[----:B-1----:R-:W-:Y:S01]  /*8940*/  @!P3 IMAD R13, R32, R139, R12 ;  /* 0x0000008b200db224 */ /* 0x002fe200078e020c */
[----:B------:R-:W-:Y:S04]  /*8950*/  BSSY B1, `(.L_x_244) ;  /* 0x0000006000017945 */ /* 0x000fe80003800000 */
[----:B------:R1:W-:Y:S01]  /*8960*/  @!P3 STG.E.U8 desc[UR36][R4.64+0xd0], R13 ;  /* 0x0000d00d0400b986 */ /* 0x0003e2000c101124 */
[----:B------:R-:W-:Y:S05]  /*8970*/  @P5 BRA `(.L_x_245) ;  /* 0x00000000000c5947 */ /* 0x000fea0003800000 */
[----:B--2---:R-:W1:Y:S02]  /*8980*/  LDG.E.U8 R141, desc[UR36][R8.64+0xd1] ;  /* 0x0000d124088d7981 */ /* 0x004e64000c1e1100 */
[----:B-1----:R-:W-:-:S05]  /*8990*/  PRMT R13, R141, 0x8880, RZ ;  /* 0x000088808d0d7816 */ /* 0x002fca00000000ff */
[----:B------:R-:W-:-:S07]  /*89a0*/  IMAD R12, R13, R140, RZ ;  /* 0x0000008c0d0c7224 */ /* 0x000fce00078e02ff */
.L_x_245:
[----:B------:R-:W-:Y:S05]  /*89b0*/  BSYNC B1 ;  /* 0x0000000000017941 */ /* 0x000fea0003800000 */
.L_x_244:
        /* <DEDUP_REMOVED lines=9> */
[----:B------:R-:W-:Y:S01]  /*8a50*/  ISETP.LT.OR P3, PT, R0, 0x9, !P3 ;  /* 0x000000090000780c */ /* 0x000fe20005f61670 */
[----:B------:R-:W-:-:S12]  /*8a60*/  @P2 BRA `(.L_x_247) ;  /* 0x00000000000c2947 */ /* 0x000fd80003800000 */
[----:B--2---:R-:W2:Y:S02]  /*8a70*/  LDG.E.U8 R141, desc[UR36][R10.64+0xd0] ;  /* 0x0000d0240a8d7981 */ /* 0x004ea4000c1e1100 */
[----:B--2---:R-:W-:-:S05]  /*8a80*/  PRMT R3, R141, 0x8880, RZ ;  /* 0x000088808d037816 */ /* 0x004fca00000000ff */
[----:B------:R-:W-:-:S07]  /*8a90*/  IMAD R12, R3, R140, RZ ;  /* 0x0000008c030c7224 */ /* 0x000fce00078e02ff */
.L_x_247:
[----:B------:R-:W-:Y:S05]  /*8aa0*/  BSYNC B1 ;  /* 0x0000000000017941 */ /* 0x000fea0003800000 */
.L_x_246:
[----:B------:R-:W-:Y:S01]  /*8ab0*/  @!P2 IMAD R3, R34, R139, R12 ;  /* 0x0000008b2203a224 */ /* 0x000fe200078e020c */
[----:B------:R-:W-:Y:S04]  /*8ac0*/  BSSY B1, `(.L_x_248) ;  /* 0x0000006000017945 */ /* 0x000fe80003800000 */
[----:B------:R0:W-:Y:S01]  /*8ad0*/  @!P2 STG.E.U8 desc[UR36][R6.64+0xd0], R3 ;  /* 0x0000d0030600a986 */ /* 0x0001e2000c101124 */
[----:B------:R-:W-:Y:S05]  /*8ae0*/  @P0 BRA `(.L_x_249) ;  /* 0x00000000000c0947 */ /* 0x000fea0003800000 */
[----:B--2---:R-:W0:Y:S02]  /*8af0*/  LDG.E.U8 R141, desc[UR36][R10.64+0xd1] ;  /* 0x0000d1240a8d7981 */ /* 0x004e24000c1e1100 */
[----:B0-----:R-:W-:-:S05]  /*8b00*/  PRMT R3, R141, 0x8880, RZ ;  /* 0x000088808d037816 */ /* 0x001fca00000000ff */
[----:B------:R-:W-:-:S07]  /*8b10*/  IMAD R12, R3, R140, RZ ;  /* 0x0000008c030c7224 */ /* 0x000fce00078e02ff */
.L_x_249:
[----:B------:R-:W-:Y:S05]  /*8b20*/  BSYNC B1 ;  /* 0x0000000000017941 */ /* 0x000fea0003800000 */
.L_x_248:
[----:B------:R-:W-:Y:S01]  /*8b30*/  @!P0 IMAD R35, R35, R139, R12 ;  /* 0x0000008b23238224 */ /* 0x000fe200078e020c */
[----:B------:R-:W-:Y:S04]  /*8b40*/  BSSY B1, `(.L_x_250) ;  /* 0x0000006000017945 */ /* 0x000fe80003800000 */
[----:B------:R0:W-:Y:S01]  /*8b50*/  @!P0 STG.E.U8 desc[UR36][R6.64+0xd1], R35 ;  /* 0x0000d12306008986 */ /* 0x0001e2000c101124 */
[----:B------:R-:W-:Y:S05]  /*8b60*/  @P5 BRA `(.L_x_251) ;  /* 0x00000000000c5947 */ /* 0x000fea0003800000 */
[----:B--2---:R-:W0:Y:S02]  /*8b70*/  LDG.E.U8 R141, desc[UR36][R8.64+0xd8] ;  /* 0x0000d824088d7981 */ /* 0x004e24000c1e1100 */
[----:B0-----:R-:W-:-:S05]  /*8b80*/  PRMT R3, R141, 0x8880, RZ ;  /* 0x000088808d037816 */ /* 0x001fca00000000ff */
[----:B------:R-:W-:-:S07]  /*8b90*/  IMAD R12, R3, R140, RZ ;  /* 0x0000008c030c7224 */ /* 0x000fce00078e02ff */
.L_x_251:
[----:B------:R-:W-:Y:S05]  /*8ba0*/  BSYNC B1 ;  /* 0x0000000000017941 */ /* 0x000fea0003800000 */
.L_x_250:
[----:B0-----:R-:W-:Y:S01]  /*8bb0*/  @!P5 IMAD R3, R36, R139, R12 ;  /* 0x0000008b2403d224 */ /* 0x001fe200078e020c */
[----:B------:R-:W-:Y:S04]  /*8bc0*/  BSSY B1, `(.L_x_252) ;  /* 0x0000006000017945 */ /* 0x000fe80003800000 */
[----:B------:R0:W-:Y:S01]  /*8bd0*/  @!P5 STG.E.U8 desc[UR36][R4.64+0xd8], R3 ;  /* 0x0000d8030400d986 */ /* 0x0001e2000c101124 */
[----:B------:R-:W-:Y:S05]  /*8be0*/  @P4 BRA `(.L_x_253) ;  /* 0x00000000000c4947 */ /* 0x000fea0003800000 */
[----:B--2---:R-:W0:Y:S02]  /*8bf0*/  LDG.E.U8 R141, desc[UR36][R8.64+0xd9] ;  /* 0x0000d924088d7981 */ /* 0x004e24000c1e1100 */
[----:B0-----:R-:W-:-:S05]  /*8c00*/  PRMT R3, R141, 0x8880, RZ ;  /* 0x000088808d037816 */ /* 0x001fca00000000ff */
[----:B------:R-:W-:-:S07]  /*8c10*/  IMAD R12, R3, R140, RZ ;  /* 0x0000008c030c7224 */ /* 0x000fce00078e02ff */
.L_x_253:
[----:B------:R-:W-:Y:S05]  /*8c20*/  BSYNC B1 ;  /* 0x0000000000017941 */ /* 0x000fea0003800000 */
.L_x_252:
[----:B------:R-:W-:Y:S01]  /*8c30*/  @!P4 IMAD R37, R37, R139, R12 ;  /* 0x0000008b2525c224 */ /* 0x000fe200078e020c */
[----:B------:R-:W-:Y:S04]  /*8c40*/  BSSY B1, `(.L_x_254) ;  /* 0x0000006000017945 */ /* 0x000fe80003800000 */
[----:B------:R0:W-:Y:S01]  /*8c50*/  @!P4 STG.E.U8 desc[UR36][R4.64+0xd9], R37 ;  /* 0x0000d9250400c986 */ /* 0x0001e2000c101124 */
[----:B------:R-:W-:Y:S05]  /*8c60*/  @P3 BRA `(.L_x_255) ;  /* 0x00000000000c3947 */ /* 0x000fea0003800000 */
[----:B--2---:R-:W0:Y:S02]  /*8c70*/  LDG.E.U8 R141, desc[UR36][R10.64+0xd8] ;  /* 0x0000d8240a8d7981 */ /* 0x004e24000c1e1100 */
[----:B0-----:R-:W-:-:S05]  /*8c80*/  PRMT R3, R141, 0x8880, RZ ;  /* 0x000088808d037816 */ /* 0x001fca00000000ff */
[----:B------:R-:W-:-:S07]  /*8c90*/  IMAD R12, R3, R140, RZ ;  /* 0x0000008c030c7224 */ /* 0x000fce00078e02ff */
.L_x_255:
[----:B------:R-:W-:Y:S05]  /*8ca0*/  BSYNC B1 ;  /* 0x0000000000017941 */ /* 0x000fea0003800000 */
.L_x_254:
[----:B0-----:R-:W-:Y:S01]  /*8cb0*/  @!P3 IMAD R3, R38, R139, R12 ;  /* 0x0000008b2603b224 */ /* 0x001fe200078e020c */
[----:B------:R-:W-:Y:S01]  /*8cc0*/  ISETP.LT.OR P1, PT, R0, 0x9, !P1 ;  /* 0x000000090000780c */ /* 0x000fe20004f21670 */
[----:B------:R-:W-:Y:S03]  /*8cd0*/  BSSY B1, `(.L_x_256) ;  /* 0x0000006000017945 */ /* 0x000fe60003800000 */
[----:B------:R0:W-:Y:S09]  /*8ce0*/  @!P3 STG.E.U8 desc[UR36][R6.64+0xd8], R3 ;  /* 0x0000d8030600b986 */ /* 0x0001f2000c101124 */
[----:B------:R-:W-:Y:S05]  /*8cf0*/  @P1 BRA `(.L_x_257) ;  /* 0x00000000000c1947 */ /* 0x000fea0003800000 */
[----:B--2---:R-:W0:Y:S02]  /*8d00*/  LDG.E.U8 R141, desc[UR36][R10.64+0xd9] ;  /* 0x0000d9240a8d7981 */ /* 0x004e24000c1e1100 */
[----:B0-----:R-:W-:-:S05]  /*8d10*/  PRMT R3, R141, 0x8880, RZ ;  /* 0x000088808d037816 */ /* 0x001fca00000000ff */
[----:B------:R-:W-:-:S07]  /*8d20*/  IMAD R12, R3, R140, RZ ;  /* 0x0000008c030c7224 */ /* 0x000fce00078e02ff */
.L_x_257:
[----:B------:R-:W-:Y:S05]  /*8d30*/  BSYNC B1 ;  /* 0x0000000000017941 */ /* 0x000fea0003800000 */
.L_x_256:
[----:B------:R-:W-:Y:S01]  /*8d40*/  IMAD R39, R39, R139, R12 ;  /* 0x0000008b27277224 */ /* 0x000fe200078e020c */
[----:B------:R-:W-:Y:S06]  /*8d50*/  @P1 BRA `(.L_x_258) ;  /* 0x0000001800281947 */ /* 0x000fec0003800000 */
[----:B------:R0:W-:Y:S01]  /*8d60*/  STG.E.U8 desc[UR36][R6.64+0xd9], R39 ;  /* 0x0000d92706007986 */ /* 0x0001e2000c101124 */
[----:B------:R-:W-:Y:S05]  /*8d70*/  BRA `(.L_x_258) ;  /* 0x0000001800207947 */ /* 0x000fea0003800000 */
.L_x_33:
[C---:B------:R-:W-:Y:S02]  /*8d80*/  ISETP.GE.AND P0, PT, R3.reuse, 0x1, PT ;  /* 0x000000010300780c */ /* 0x040fe40003f06270 */
[----:B------:R-:W-:Y:S02]  /*8d90*/  ISETP.GE.AND P1, PT, R3, 0x2, PT ;  /* 0x000000020300780c */ /* 0x000fe40003f26270 */
[C---:B------:R-:W-:Y:S02]  /*8da0*/  ISETP.LT.OR P4, PT, R0.reuse, 0x1, !P0 ;  /* 0x000000010000780c */ /* 0x040fe40004781670 */
[C---:B------:R-:W-:Y:S02]  /*8db0*/  ISETP.LT.OR P5, PT, R0.reuse, 0x1, !P1 ;  /* 0x000000010000780c */ /* 0x040fe40004fa1670 */
[C---:B------:R-:W-:Y:S02]  /*8dc0*/  ISETP.LT.OR P0, PT, R0.reuse, 0x9, !P0 ;  /* 0x000000090000780c */ /* 0x040fe40004701670 */
[----:B------:R-:W-:-:S02]  /*8dd0*/  ISETP.LT.OR P1, PT, R0, 0x9, !P1 ;  /* 0x000000090000780c */ /* 0x000fc40004f21670 */
[C---:B------:R-:W-:Y:S02]  /*8de0*/  ISETP.GE.AND P3, PT, R3.reuse, 0x9, PT ;  /* 0x000000090300780c */ /* 0x040fe40003f66270 */
[----:B------:R-:W-:-:S03]  /*8df0*/  ISETP.GE.AND P2, PT, R3, 0xa, PT ;  /* 0x0000000a0300780c */ /* 0x000fc60003f46270 */
[-C--:B------:R-:W-:Y:S02]  /*8e00*/  @!P4 IMAD R9, R120, R139.reuse, RZ ;  /* 0x0000008b7809c224 */ /* 0x080fe400078e02ff */
[-C--:B------:R-:W-:Y:S02]  /*8e10*/  @!P5 IMAD R121, R121, R139.reuse, RZ ;  /* 0x0000008b7979d224 */ /* 0x080fe400078e02ff */
[-C--:B------:R-:W-:Y:S01]  /*8e20*/  @!P0 IMAD R11, R122, R139.reuse, RZ ;  /* 0x0000008b7a0b8224 */ /* 0x080fe200078e02ff */
[----:B------:R0:W-:Y:S01]  /*8e30*/  @!P4 STG.E.U8 desc[UR36][R4.64], R9 ;  /* 0x000000090400c986 */ /* 0x0001e2000c101124 */
[C---:B------:R-:W-:Y:S01]  /*8e40*/  ISETP.LT.OR P4, PT, R0.reuse, 0x1, !P3 ;  /* 0x000000010000780c */ /* 0x040fe20005f81670 */
[----:B------:R-:W-:Y:S02]  /*8e50*/  @!P1 IMAD R123, R123, R139, RZ ;  /* 0x0000008b7b7b9224 */ /* 0x000fe400078e02ff */
[----:B------:R-:W-:Y:S01]  /*8e60*/  @!P5 STG.E.U8 desc[UR36][R4.64+0x1], R121 ;  /* 0x000001790400d986 */ /* 0x000fe2000c101124 */
[----:B------:R-:W-:-:S02]  /*8e70*/  ISETP.LT.OR P5, PT, R0, 0x1, !P2 ;  /* 0x000000010000780c */ /* 0x000fc400057a1670 */
[C---:B------:R-:W-:Y:S01]  /*8e80*/  ISETP.LT.OR P2, PT, R0.reuse, 0x9, !P2 ;  /* 0x000000090000780c */ /* 0x040fe20005741670 */
[----:B------:R1:W-:Y:S01]  /*8e90*/  @!P0 STG.E.U8 desc[UR36][R6.64], R11 ;  /* 0x0000000b06008986 */ /* 0x0003e2000c101124 */
[----:B------:R-:W-:Y:S02]  /*8ea0*/  ISETP.LT.OR P0, PT, R0, 0x9, !P3 ;  /* 0x000000090000780c */ /* 0x000fe40005f01670 */
[C---:B------:R-:W-:Y:S01]  /*8eb0*/  ISETP.GE.AND P3, PT, R3.reuse, 0x11, PT ;  /* 0x000000110300780c */ /* 0x040fe20003f66270 */
[----:B------:R-:W-:Y:S01]  /*8ec0*/  @!P1 STG.E.U8 desc[UR36][R6.64+0x1], R123 ;  /* 0x0000017b06009986 */ /* 0x000fe2000c101124 */
[----:B------:R-:W-:Y:S01]  /*8ed0*/  ISETP.GE.AND P1, PT, R3, 0x12, PT ;  /* 0x000000120300780c */ /* 0x000fe20003f26270 */
[----:B------:R-:W-:-:S04]  /*8ee0*/  @!P4 IMAD R13, R124, R139, RZ ;  /* 0x0000008b7c0dc224 */ /* 0x000fc800078e02ff */
[-C--:B------:R-:W-:Y:S01]  /*8ef0*/  @!P5 IMAD R125, R125, R139.reuse, RZ ;  /* 0x0000008b7d7dd224 */ /* 0x080fe200078e02ff */
[----:B------:R-:W-:Y:S01]  /*8f00*/  @!P4 STG.E.U8 desc[UR36][R4.64+0x8], R13 ;  /* 0x0000080d0400c986 */ /* 0x000fe2000c101124 */
[C---:B------:R-:W-:Y:S01]  /*8f10*/  ISETP.LT.OR P4, PT, R0.reuse, 0x1, !P3 ;  /* 0x000000010000780c */ /* 0x040fe20005f81670 */
[-C--:B------:R-:W-:Y:S02]  /*8f20*/  @!P2 IMAD R127, R127, R139.reuse, RZ ;  /* 0x0000008b7f7fa224 */ /* 0x080fe400078e02ff */
[----:B------:R-:W-:Y:S01]  /*8f30*/  @!P5 STG.E.U8 desc[UR36][R4.64+0x9], R125 ;  /* 0x0000097d0400d986 */ /* 0x000fe2000c101124 */
[----:B------:R-:W-:Y:S01]  /*8f40*/  ISETP.LT.OR P5, PT, R0, 0x1, !P1 ;  /* 0x000000010000780c */ /* 0x000fe20004fa1670 */
[----:B0-----:R-:W-:Y:S01]  /*8f50*/  @!P0 IMAD R9, R126, R139, RZ ;  /* 0x0000008b7e098224 */ /* 0x001fe200078e02ff */
[----:B------:R-:W-:Y:S01]  /*8f60*/  ISETP.LT.OR P1, PT, R0, 0x9, !P1 ;  /* 0x000000090000780c */ /* 0x000fe20004f21670 */
[----:B------:R-:W-:Y:S01]  /*8f70*/  @!P2 STG.E.U8 desc[UR36][R6.64+0x9], R127 ;  /* 0x0000097f0600a986 */ /* 0x000fe2000c101124 */
[----:B------:R-:W-:-:S03]  /*8f80*/  ISETP.GE.AND P2, PT, R3, 0x1a, PT ;  /* 0x0000001a0300780c */ /* 0x000fc60003f46270 */
[----:B------:R0:W-:Y:S01]  /*8f90*/  @!P0 STG.E.U8 desc[UR36][R6.64+0x8], R9 ;  /* 0x0000080906008986 */ /* 0x0001e2000c101124 */
[----:B------:R-:W-:Y:S01]  /*8fa0*/  ISETP.LT.OR P0, PT, R0, 0x9, !P3 ;  /* 0x000000090000780c */ /* 0x000fe20005f01670 */
[----:B-1----:R-:W-:Y:S01]  /*8fb0*/  @!P4 IMAD R11, R128, R139, RZ ;  /* 0x0000008b800bc224 */ /* 0x002fe200078e02ff */
[----:B------:R-:W-:-:S03]  /*8fc0*/  ISETP.GE.AND P3, PT, R3, 0x19, PT ;  /* 0x000000190300780c */ /* 0x000fc60003f66270 */
[-C--:B------:R-:W-:Y:S01]  /*8fd0*/  @!P5 IMAD R129, R129, R139.reuse, RZ ;  /* 0x0000008b8181d224 */ /* 0x080fe200078e02ff */
[----:B------:R-:W-:Y:S01]  /*8fe0*/  @!P4 STG.E.U8 desc[UR36][R4.64+0x10], R11 ;  /* 0x0000100b0400c986 */ /* 0x000fe2000c101124 */
[C---:B------:R-:W-:Y:S01]  /*8ff0*/  ISETP.LT.OR P4, PT, R0.reuse, 0x1, !P3 ;  /* 0x000000010000780c */ /* 0x040fe20005f81670 */
[-C--:B------:R-:W-:Y:S02]  /*9000*/  @!P1 IMAD R131, R131, R139.reuse, RZ ;  /* 0x0000008b83839224 */ /* 0x080fe400078e02ff */
[----:B------:R-:W-:Y:S01]  /*9010*/  @!P5 STG.E.U8 desc[UR36][R4.64+0x11], R129 ;  /* 0x000011810400d986 */ /* 0x000fe2000c101124 */
[----:B------:R-:W-:Y:S02]  /*9020*/  ISETP.LT.OR P5, PT, R0, 0x1, !P2 ;  /* 0x000000010000780c */ /* 0x000fe400057a1670 */
[----:B0-----:R-:W-:Y:S01]  /*9030*/  @!P0 IMAD R9, R130, R139, RZ ;  /* 0x0000008b82098224 */ /* 0x001fe200078e02ff */
[----:B------:R-:W-:Y:S01]  /*9040*/  @!P1 STG.E.U8 desc[UR36][R6.64+0x11], R131 ;  /* 0x0000118306009986 */ /* 0x000fe2000c101124 */
[----:B------:R-:W-:-:S02]  /*9050*/  ISETP.LT.OR P2, PT, R0, 0x9, !P2 ;  /* 0x000000090000780c */ /* 0x000fc40005741670 */
[C---:B------:R-:W-:Y:S01]  /*9060*/  ISETP.GE.AND P1, PT, R3.reuse, 0x22, PT ;  /* 0x000000220300780c */ /* 0x040fe20003f26270 */
[----:B------:R0:W-:Y:S01]  /*9070*/  @!P0 STG.E.U8 desc[UR36][R6.64+0x10], R9 ;  /* 0x0000100906008986 */ /* 0x0001e2000c101124 */
[----:B------:R-:W-:Y:S01]  /*9080*/  ISETP.LT.OR P0, PT, R0, 0x9, !P3 ;  /* 0x000000090000780c */ /* 0x000fe20005f01670 */
[----:B------:R-:W-:Y:S01]  /*9090*/  @!P4 IMAD R13, R132, R139, RZ ;  /* 0x0000008b840dc224 */ /* 0x000fe200078e02ff */
[----:B------:R-:W-:-:S03]  /*90a0*/  ISETP.GE.AND P3, PT, R3, 0x21, PT ;  /* 0x000000210300780c */ /* 0x000fc60003f66270 */
[-C--:B------:R-:W-:Y:S01]  /*90b0*/  @!P5 IMAD R133, R133, R139.reuse, RZ ;  /* 0x0000008b8585d224 */ /* 0x080fe200078e02ff */
[----:B------:R-:W-:Y:S01]  /*90c0*/  @!P4 STG.E.U8 desc[UR36][R4.64+0x18], R13 ;  /* 0x0000180d0400c986 */ /* 0x000fe2000c101124 */
[C---:B------:R-:W-:Y:S02]  /*90d0*/  ISETP.LT.OR P4, PT, R0.reuse, 0x1, !P3 ;  /* 0x000000010000780c */ /* 0x040fe40005f81670 */
[-C--:B------:R-:W-:Y:S01]  /*90e0*/  @!P2 IMAD R135, R135, R139.reuse, RZ ;  /* 0x0000008b8787a224 */ /* 0x080fe200078e02ff */
        /* <DEDUP_REMOVED lines=18> */
[----:B------:R-:W-:-:S02]  /*9210*/  ISETP.GE.AND P1, PT, R3, 0x32, PT ;  /* 0x000000320300780c */ /* 0x000fc40003f26270 */
[C---:B------:R-:W-:Y:S01]  /*9220*/  ISETP.LT.OR P2, PT, R0.reuse, 0x9, !P2 ;  /* 0x000000090000780c */ /* 0x040fe20005741670 */
[----:B------:R0:W-:Y:S01]  /*9230*/  @!P0 STG.E.U8 desc[UR36][R6.64+0x20], R9 ;  /* 0x0000200906008986 */ /* 0x0001e2000c101124 */
[----:B------:R-:W-:Y:S01]  /*9240*/  ISETP.LT.OR P0, PT, R0, 0x9, !P3 ;  /* 0x000000090000780c */ /* 0x000fe20005f01670 */
[----:B------:R-:W-:Y:S01]  /*9250*/  @!P4 IMAD R13, R108, R139, RZ ;  /* 0x0000008b6c0dc224 */ /* 0x000fe200078e02ff */
[----:B------:R-:W-:-:S03]  /*9260*/  ISETP.GE.AND P3, PT, R3, 0x31, PT ;  /* 0x000000310300780c */ /* 0x000fc60003f66270 */
[----:B------:R-:W-:Y:S01]  /*9270*/  @!P5 IMAD R109, R109, R139, RZ ;  /* 0x0000008b6d6dd224 */ /* 0x000fe200078e02ff */
[----:B------:R-:W-:Y:S01]  /*9280*/  @!P4 STG.E.U8 desc[UR36][R4.64+0x28], R13 ;  /* 0x0000280d0400c986 */ /* 0x000fe2000c101124 */
[----:B------:R-:W-:-:S03]  /*9290*/  ISETP.LT.OR P4, PT, R0, 0x1, !P3 ;  /* 0x000000010000780c */ /* 0x000fc60005f81670 */
[----:B------:R-:W-:Y:S01]  /*92a0*/  @!P5 STG.E.U8 desc[UR36][R4.64+0x29], R109 ;  /* 0x0000296d0400d986 */ /* 0x000fe2000c101124 */
[C---:B------:R-:W-:Y:S01]  /*92b0*/  ISETP.LT.OR P5, PT, R0.reuse, 0x1, !P1 ;  /* 0x000000010000780c */ /* 0x040fe20004fa1670 */
[-C--:B------:R-:W-:Y:S01]  /*92c0*/  @!P2 IMAD R111, R111, R139.reuse, RZ ;  /* 0x0000008b6f6fa224 */ /* 0x080fe200078e02ff */
[----:B------:R-:W-:Y:S01]  /*92d0*/  ISETP.LT.OR P1, PT, R0, 0x9, !P1 ;  /* 0x000000090000780c */ /* 0x000fe20004f21670 */
[----:B0-----:R-:W-:-:S03]  /*92e0*/  @!P0 IMAD R9, R110, R139, RZ ;  /* 0x0000008b6e098224 */ /* 0x001fc600078e02ff */
[----:B------:R-:W-:Y:S01]  /*92f0*/  @!P2 STG.E.U8 desc[UR36][R6.64+0x29], R111 ;  /* 0x0000296f0600a986 */ /* 0x000fe2000c101124 */
[----:B------:R-:W-:Y:S02]  /*9300*/  ISETP.GE.AND P2, PT, R3, 0x3a, PT ;  /* 0x0000003a0300780c */ /* 0x000fe40003f46270 */
[-C--:B------:R-:W-:Y:S01]  /*9310*/  @!P4 IMAD R11, R112, R139.reuse, RZ ;  /* 0x0000008b700bc224 */ /* 0x080fe200078e02ff */
[----:B------:R0:W-:Y:S01]  /*9320*/  @!P0 STG.E.U8 desc[UR36][R6.64+0x28], R9 ;  /* 0x0000280906008986 */ /* 0x0001e2000c101124 */
[----:B------:R-:W-:Y:S02]  /*9330*/  ISETP.LT.OR P0, PT, R0, 0x9, !P3 ;  /* 0x000000090000780c */ /* 0x000fe40005f01670 */
[-C--:B------:R-:W-:Y:S01]  /*9340*/  @!P5 IMAD R113, R113, R139.reuse, RZ ;  /* 0x0000008b7171d224 */ /* 0x080fe200078e02ff */
[----:B------:R-:W-:Y:S01]  /*9350*/  ISETP.GE.AND P3, PT, R3, 0x39, PT ;  /* 0x000000390300780c */ /* 0x000fe20003f66270 */
[----:B------:R-:W-:Y:S01]  /*9360*/  @!P4 STG.E.U8 desc[UR36][R4.64+0x30], R11 ;  /* 0x0000300b0400c986 */ /* 0x000fe2000c101124 */
[----:B------:R-:W-:-:S02]  /*9370*/  @!P1 IMAD R115, R115, R139, RZ ;  /* 0x0000008b73739224 */ /* 0x000fc400078e02ff */
[C---:B------:R-:W-:Y:S01]  /*9380*/  ISETP.LT.OR P4, PT, R0.reuse, 0x1, !P3 ;  /* 0x000000010000780c */ /* 0x040fe20005f81670 */
[----:B------:R-:W-:Y:S01]  /*9390*/  @!P5 STG.E.U8 desc[UR36][R4.64+0x31], R113 ;  /* 0x000031710400d986 */ /* 0x000fe2000c101124 */
[C---:B------:R-:W-:Y:S02]  /*93a0*/  ISETP.LT.OR P5, PT, R0.reuse, 0x1, !P2 ;  /* 0x000000010000780c */ /* 0x040fe400057a1670 */
[----:B------:R-:W-:Y:S01]  /*93b0*/  ISETP.LT.OR P2, PT, R0, 0x9, !P2 ;  /* 0x000000090000780c */ /* 0x000fe20005741670 */
[----:B------:R-:W-:Y:S01]  /*93c0*/  @!P1 STG.E.U8 desc[UR36][R6.64+0x31], R115 ;  /* 0x0000317306009986 */ /* 0x000fe2000c101124 */
[----:B0-----:R-:W-:Y:S01]  /*93d0*/  @!P0 IMAD R9, R114, R139, RZ ;  /* 0x0000008b72098224 */ /* 0x001fe200078e02ff */
[----:B------:R-:W-:-:S04]  /*93e0*/  ISETP.GE.AND P1, PT, R3, 0x42, PT ;  /* 0x000000420300780c */ /* 0x000fc80003f26270 */
[----:B------:R0:W-:Y:S01]  /*93f0*/  @!P0 STG.E.U8 desc[UR36][R6.64+0x30], R9 ;  /* 0x0000300906008986 */ /* 0x0001e2000c101124 */
[----:B------:R-:W-:Y:S01]  /*9400*/  ISETP.LT.OR P0, PT, R0, 0x9, !P3 ;  /* 0x000000090000780c */ /* 0x000fe20005f01670 */
[-C--:B------:R-:W-:Y:S01]  /*9410*/  @!P4 IMAD R13, R116, R139.reuse, RZ ;  /* 0x0000008b740dc224 */ /* 0x080fe200078e02ff */
[----:B------:R-:W-:Y:S01]  /*9420*/  ISETP.GE.AND P3, PT, R3, 0x41, PT ;  /* 0x000000410300780c */ /* 0x000fe20003f66270 */
[-C--:B------:R-:W-:Y:S02]  /*9430*/  @!P5 IMAD R117, R117, R139.reuse, RZ ;  /* 0x0000008b7575d224 */ /* 0x080fe400078e02ff */
[----:B------:R-:W-:Y:S01]  /*9440*/  @!P2 IMAD R119, R119, R139, RZ ;  /* 0x0000008b7777a224 */ /* 0x000fe200078e02ff */
[----:B------:R-:W-:Y:S01]  /*9450*/  @!P4 STG.E.U8 desc[UR36][R4.64+0x38], R13 ;  /* 0x0000380d0400c986 */ /* 0x000fe2000c101124 */
[----:B------:R-:W-:-:S03]  /*9460*/  ISETP.LT.OR P4, PT, R0, 0x1, !P3 ;  /* 0x000000010000780c */ /* 0x000fc60005f81670 */
[----:B------:R-:W-:Y:S01]  /*9470*/  @!P5 STG.E.U8 desc[UR36][R4.64+0x39], R117 ;  /* 0x000039750400d986 */ /* 0x000fe2000c101124 */
[----:B------:R-:W-:Y:S02]  /*9480*/  ISETP.LT.OR P5, PT, R0, 0x1, !P1 ;  /* 0x000000010000780c */ /* 0x000fe40004fa1670 */
[-C--:B0-----:R-:W-:Y:S01]  /*9490*/  @!P0 IMAD R9, R118, R139.reuse, RZ ;  /* 0x0000008b76098224 */ /* 0x081fe200078e02ff */
[----:B------:R-:W-:Y:S01]  /*94a0*/  @!P2 STG.E.U8 desc[UR36][R6.64+0x39], R119 ;  /* 0x000039770600a986 */ /* 0x000fe2000c101124 */
[C---:B------:R-:W-:Y:S02]  /*94b0*/  ISETP.LT.OR P1, PT, R0.reuse, 0x9, !P1 ;  /* 0x000000090000780c */ /* 0x040fe40004f21670 */
        /* <DEDUP_REMOVED lines=75> */
[-C--:B------:R-:W-:Y:S01]  /*9970*/  @!P5 IMAD R77, R77, R139.reuse, RZ ;  /* 0x0000008b4d4dd224 */ /* 0x080fe200078e02ff */
[----:B------:R-:W-:Y:S01]  /*9980*/  @!P4 STG.E.U8 desc[UR36][R4.64+0x68], R13 ;  /* 0x0000680d0400c986 */ /* 0x000fe2000c101124 */
[C---:B------:R-:W-:Y:S02]  /*9990*/  ISETP.LT.OR P4, PT, R0.reuse, 0x1, !P1 ;  /* 0x000000010000780c */ /* 0x040fe40004f81670 */
[C---:B------:R-:W-:Y:S01]  /*99a0*/  ISETP.LT.OR P1, PT, R0.reuse, 0x9, !P1 ;  /* 0x000000090000780c */ /* 0x040fe20004f21670 */
[----:B------:R-:W-:Y:S01]  /*99b0*/  @!P5 STG.E.U8 desc[UR36][R4.64+0x69], R77 ;  /* 0x0000694d0400d986 */ /* 0x000fe2000c101124 */
[C---:B------:R-:W-:Y:S01]  /*99c0*/  ISETP.LT.OR P5, PT, R0.reuse, 0x1, !P2 ;  /* 0x000000010000780c */ /* 0x040fe200057a1670 */
[-C--:B------:R-:W-:Y:S01]  /*99d0*/  @!P3 IMAD R79, R79, R139.reuse, RZ ;  /* 0x0000008b4f4fb224 */ /* 0x080fe200078e02ff */
[----:B------:R-:W-:Y:S01]  /*99e0*/  ISETP.LT.OR P2, PT, R0, 0x9, !P2 ;  /* 0x000000090000780c */ /* 0x000fe20005741670 */
[----:B0-----:R-:W-:-:S03]  /*99f0*/  @!P0 IMAD R9, R78, R139, RZ ;  /* 0x0000008b4e098224 */ /* 0x001fc600078e02ff */
[----:B------:R-:W-:Y:S01]  /*9a00*/  @!P3 STG.E.U8 desc[UR36][R6.64+0x69], R79 ;  /* 0x0000694f0600b986 */ /* 0x000fe2000c101124 */
[C---:B------:R-:W-:Y:S02]  /*9a10*/  ISETP.GE.AND P3, PT, R3.reuse, 0x79, PT ;  /* 0x000000790300780c */ /* 0x040fe40003f66270 */
[-C--:B------:R-:W-:Y:S01]  /*9a20*/  @!P4 IMAD R11, R80, R139.reuse, RZ ;  /* 0x0000008b500bc224 */ /* 0x080fe200078e02ff */
[----:B------:R0:W-:Y:S01]  /*9a30*/  @!P0 STG.E.U8 desc[UR36][R6.64+0x68], R9 ;  /* 0x0000680906008986 */ /* 0x0001e2000c101124 */
[----:B------:R-:W-:Y:S02]  /*9a40*/  ISETP.GE.AND P0, PT, R3, 0x7a, PT ;  /* 0x0000007a0300780c */ /* 0x000fe40003f06270 */
[-C--:B------:R-:W-:Y:S01]  /*9a50*/  @!P5 IMAD R81, R81, R139.reuse, RZ ;  /* 0x0000008b5151d224 */ /* 0x080fe200078e02ff */
[----:B------:R-:W-:Y:S01]  /*9a60*/  @!P4 STG.E.U8 desc[UR36][R4.64+0x70], R11 ;  /* 0x0000700b0400c986 */ /* 0x000fe2000c101124 */
[C---:B------:R-:W-:Y:S01]  /*9a70*/  ISETP.LT.OR P4, PT, R0.reuse, 0x1, !P3 ;  /* 0x000000010000780c */ /* 0x040fe20005f81670 */
[-C--:B------:R-:W-:Y:S01]  /*9a80*/  @!P2 IMAD R83, R83, R139.reuse, RZ ;  /* 0x0000008b5353a224 */ /* 0x080fe200078e02ff */
[C---:B------:R-:W-:Y:S01]  /*9a90*/  ISETP.LT.OR P3, PT, R0.reuse, 0x9, !P3 ;  /* 0x000000090000780c */ /* 0x040fe20005f61670 */
[----:B------:R-:W-:Y:S01]  /*9aa0*/  @!P5 STG.E.U8 desc[UR36][R4.64+0x71], R81 ;  /* 0x000071510400d986 */ /* 0x000fe2000c101124 */
[----:B------:R-:W-:Y:S01]  /*9ab0*/  ISETP.LT.OR P5, PT, R0, 0x1, !P0 ;  /* 0x000000010000780c */ /* 0x000fe200047a1670 */
[----:B0-----:R-:W-:-:S02]  /*9ac0*/  @!P1 IMAD R9, R82, R139, RZ ;  /* 0x0000008b52099224 */ /* 0x001fc400078e02ff */
[----:B------:R-:W-:Y:S01]  /*9ad0*/  @!P2 STG.E.U8 desc[UR36][R6.64+0x71], R83 ;  /* 0x000071530600a986 */ /* 0x000fe2000c101124 */
[----:B------:R-:W-:Y:S02]  /*9ae0*/  ISETP.LT.OR P2, PT, R0, 0x9, !P0 ;  /* 0x000000090000780c */ /* 0x000fe40004741670 */
[C---:B------:R-:W-:Y:S01]  /*9af0*/  ISETP.GE.AND P0, PT, R3.reuse, 0x82, PT ;  /* 0x000000820300780c */ /* 0x040fe20003f06270 */
[----:B------:R0:W-:Y:S02]  /*9b00*/  @!P1 STG.E.U8 desc[UR36][R6.64+0x70], R9 ;  /* 0x0000700906009986 */ /* 0x0001e4000c101124 */
[----:B------:R-:W-:Y:S01]  /*9b10*/  @!P4 IMAD R13, R84, R139, RZ ;  /* 0x0000008b540dc224 */ /* 0x000fe200078e02ff */
[----:B------:R-:W-:-:S03]  /*9b20*/  ISETP.GE.AND P1, PT, R3, 0x81, PT ;  /* 0x000000810300780c */ /* 0x000fc60003f26270 */
[-C--:B------:R-:W-:Y:S01]  /*9b30*/  @!P5 IMAD R85, R85, R139.reuse, RZ ;  /* 0x0000008b5555d224 */ /* 0x080fe200078e02ff */
[----:B------:R-:W-:Y:S01]  /*9b40*/  @!P4 STG.E.U8 desc[UR36][R4.64+0x78], R13 ;  /* 0x0000780d0400c986 */ /* 0x000fe2000c101124 */
[C---:B------:R-:W-:Y:S02]  /*9b50*/  ISETP.LT.OR P4, PT, R0.reuse, 0x1, !P0 ;  /* 0x000000010000780c */ /* 0x040fe40004781670 */
[C---:B------:R-:W-:Y:S01]  /*9b60*/  ISETP.LT.OR P0, PT, R0.reuse, 0x9, !P0 ;  /* 0x000000090000780c */ /* 0x040fe20004701670 */
[----:B------:R-:W-:Y:S01]  /*9b70*/  @!P5 STG.E.U8 desc[UR36][R4.64+0x79], R85 ;  /* 0x000079550400d986 */ /* 0x000fe2000c101124 */
[----:B------:R-:W-:Y:S01]  /*9b80*/  ISETP.LT.OR P5, PT, R0, 0x1, !P1 ;  /* 0x000000010000780c */ /* 0x000fe20004fa1670 */
[-C--:B0-----:R-:W-:Y:S01]  /*9b90*/  @!P3 IMAD R9, R86, R139.reuse, RZ ;  /* 0x0000008b5609b224 */ /* 0x081fe200078e02ff */
[----:B------:R-:W-:Y:S01]  /*9ba0*/  ISETP.LT.OR P1, PT, R0, 0x9, !P1 ;  /* 0x000000090000780c */ /* 0x000fe20004f21670 */
[----:B------:R-:W-:-:S03]  /*9bb0*/  @!P2 IMAD R87, R87, R139, RZ ;  /* 0x0000008b5757a224 */ /* 0x000fc600078e02ff */
[----:B------:R0:W-:Y:S01]  /*9bc0*/  @!P3 STG.E.U8 desc[UR36][R6.64+0x78], R9 ;  /* 0x000078090600b986 */ /* 0x0001e2000c101124 */
[----:B------:R-:W-:Y:S02]  /*9bd0*/  ISETP.GE.AND P3, PT, R3, 0x89, PT ;  /* 0x000000890300780c */ /* 0x000fe40003f66270 */
[-C--:B------:R-:W-:Y:S01]  /*9be0*/  @!P4 IMAD R57, R57, R139.reuse, RZ ;  /* 0x0000008b3939c224 */ /* 0x080fe200078e02ff */
[----:B------:R-:W-:Y:S01]  /*9bf0*/  @!P2 STG.E.U8 desc[UR36][R6.64+0x79], R87 ;  /* 0x000079570600a986 */ /* 0x000fe2000c101124 */
[----:B------:R-:W-:Y:S01]  /*9c00*/  ISETP.GE.AND P2, PT, R3, 0x8a, PT ;  /* 0x0000008a0300780c */ /* 0x000fe20003f46270 */
[-C--:B------:R-:W-:Y:S02]  /*9c10*/  @!P0 IMAD R59, R59, R139.reuse, RZ ;  /* 0x0000008b3b3b8224 */ /* 0x080fe400078e02ff */
[-C--:B------:R-:W-:Y:S01]  /*9c20*/  @!P5 IMAD R11, R56, R139.reuse, RZ ;  /* 0x0000008b380bd224 */ /* 0x080fe200078e02ff */
[----:B------:R-:W-:Y:S01]  /*9c30*/  @!P4 STG.E.U8 desc[UR36][R4.64+0x81], R57 ;  /* 0x000081390400c986 */ /* 0x000fe2000c101124 */
[----:B------:R-:W-:Y:S01]  /*9c40*/  ISETP.LT.OR P4, PT, R0, 0x1, !P3 ;  /* 0x000000010000780c */ /* 0x000fe20005f81670 */
[----:B0-----:R-:W-:-:S02]  /*9c50*/  @!P1 IMAD R9, R58, R139, RZ ;  /* 0x0000008b3a099224 */ /* 0x001fc400078e02ff */
[----:B------:R-:W-:Y:S01]  /*9c60*/  @!P5 STG.E.U8 desc[UR36][R4.64+0x80], R11 ;  /* 0x0000800b0400d986 */ /* 0x000fe2000c101124 */
[C---:B------:R-:W-:Y:S02]  /*9c70*/  ISETP.LT.OR P5, PT, R0.reuse, 0x1, !P2 ;  /* 0x000000010000780c */ /* 0x040fe400057a1670 */
[C---:B------:R-:W-:Y:S01]  /*9c80*/  ISETP.LT.OR P3, PT, R0.reuse, 0x9, !P3 ;  /* 0x000000090000780c */ /* 0x040fe20005f61670 */
[----:B------:R0:W-:Y:S01]  /*9c90*/  @!P1 STG.E.U8 desc[UR36][R6.64+0x80], R9 ;  /* 0x0000800906009986 */ /* 0x0001e2000c101124 */
[C---:B------:R-:W-:Y:S02]  /*9ca0*/  ISETP.GE.AND P1, PT, R3.reuse, 0x91, PT ;  /* 0x000000910300780c */ /* 0x040fe40003f26270 */
[----:B------:R-:W-:Y:S01]  /*9cb0*/  ISETP.LT.OR P2, PT, R0, 0x9, !P2 ;  /* 0x000000090000780c */ /* 0x000fe20005741670 */
[----:B------:R-:W-:Y:S01]  /*9cc0*/  @!P0 STG.E.U8 desc[UR36][R6.64+0x81], R59 ;  /* 0x0000813b06008986 */ /* 0x000fe2000c101124 */
[----:B------:R-:W-:Y:S01]  /*9cd0*/  ISETP.GE.AND P0, PT, R3, 0x92, PT ;  /* 0x000000920300780c */ /* 0x000fe20003f06270 */
[----:B------:R-:W-:-:S04]  /*9ce0*/  @!P4 IMAD R13, R60, R139, RZ ;  /* 0x0000008b3c0dc224 */ /* 0x000fc800078e02ff */
[-C--:B------:R-:W-:Y:S01]  /*9cf0*/  @!P5 IMAD R61, R61, R139.reuse, RZ ;  /* 0x0000008b3d3dd224 */ /* 0x080fe200078e02ff */
[----:B------:R-:W-:Y:S01]  /*9d00*/  @!P4 STG.E.U8 desc[UR36][R4.64+0x88], R13 ;  /* 0x0000880d0400c986 */ /* 0x000fe2000c101124 */
[----:B------:R-:W-:Y:S01]  /*9d10*/  ISETP.LT.OR P4, PT, R0, 0x1, !P1 ;  /* 0x000000010000780c */ /* 0x000fe20004f81670 */
[-C--:B0-----:R-:W-:Y:S01]  /*9d20*/  @!P3 IMAD R9, R62, R139.reuse, RZ ;  /* 0x0000008b3e09b224 */ /* 0x081fe200078e02ff */
[C---:B------:R-:W-:Y:S01]  /*9d30*/  ISETP.LT.OR P1, PT, R0.reuse, 0x9, !P1 ;  /* 0x000000090000780c */ /* 0x040fe20004f21670 */
[----:B------:R-:W-:Y:S01]  /*9d40*/  @!P5 STG.E.U8 desc[UR36][R4.64+0x89], R61 ;  /* 0x0000893d0400d986 */ /* 0x000fe2000c101124 */
[C---:B------:R-:W-:Y:S01]  /*9d50*/  ISETP.LT.OR P5, PT, R0.reuse, 0x1, !P0 ;  /* 0x000000010000780c */ /* 0x040fe200047a1670 */
[----:B------:R-:W-:Y:S01]  /*9d60*/  @!P2 IMAD R63, R63, R139, RZ ;  /* 0x0000008b3f3fa224 */ /* 0x000fe200078e02ff */
[----:B------:R-:W-:Y:S01]  /*9d70*/  ISETP.LT.OR P0, PT, R0, 0x9, !P0 ;  /* 0x000000090000780c */ /* 0x000fe20004701670 */
[----:B------:R0:W-:Y:S01]  /*9d80*/  @!P3 STG.E.U8 desc[UR36][R6.64+0x88], R9 ;  /* 0x000088090600b986 */ /* 0x0001e2000c101124 */
[----:B------:R-:W-:-:S03]  /*9d90*/  ISETP.GE.AND P3, PT, R3, 0x99, PT ;  /* 0x000000990300780c */ /* 0x000fc60003f66270 */
        /* <DEDUP_REMOVED lines=30> */
[-C--:B------:R-:W-:Y:S02]  /*9f80*/  @!P4 IMAD R41, R41, R139.reuse, RZ ;  /* 0x0000008b2929c224 */ /* 0x080fe400078e02ff */
[-C--:B------:R-:W-:Y:S02]  /*9f90*/  @!P1 IMAD R43, R43, R139.reuse, RZ ;  /* 0x0000008b2b2b9224 */ /* 0x080fe400078e02ff */
[-C--:B------:R-:W-:Y:S01]  /*9fa0*/  @!P5 IMAD R11, R40, R139.reuse, RZ ;  /* 0x0000008b280bd224 */ /* 0x080fe200078e02ff */
[----:B------:R-:W-:Y:S01]  /*9fb0*/  @!P4 STG.E.U8 desc[UR36][R4.64+0xa1], R41 ;  /* 0x0000a1290400c986 */ /* 0x000fe2000c101124 */
[----:B------:R-:W-:Y:S01]  /*9fc0*/  ISETP.LT.OR P4, PT, R0, 0x1, !P2 ;  /* 0x000000010000780c */ /* 0x000fe20005781670 */
[----:B0-----:R-:W-:Y:S01]  /*9fd0*/  @!P0 IMAD R9, R42, R139, RZ ;  /* 0x0000008b2a098224 */ /* 0x001fe200078e02ff */
[C---:B------:R-:W-:Y:S01]  /*9fe0*/  ISETP.LT.OR P2, PT, R0.reuse, 0x9, !P2 ;  /* 0x000000090000780c */ /* 0x040fe20005741670 */
[----:B------:R-:W-:Y:S01]  /*9ff0*/  @!P5 STG.E.U8 desc[UR36][R4.64+0xa0], R11 ;  /* 0x0000a00b0400d986 */ /* 0x000fe2000c101124 */
[----:B------:R-:W-:-:S02]  /*a000*/  ISETP.LT.OR P5, PT, R0, 0x1, !P3 ;  /* 0x000000010000780c */ /* 0x000fc40005fa1670 */
        /* <DEDUP_REMOVED lines=78> */
[----:B------:R1:W-:Y:S01]  /*a4f0*/  @!P4 STG.E.U8 desc[UR36][R4.64+0xd0], R11 ;  /* 0x0000d00b0400c986 */ /* 0x0003e2000c101124 */
[C---:B------:R-:W-:Y:S01]  /*a500*/  ISETP.LT.OR P4, PT, R0.reuse, 0x1, !P3 ;  /* 0x000000010000780c */ /* 0x040fe20005f81670 */
[----:B------:R-:W-:Y:S01]  /*a510*/  @!P0 IMAD R35, R35, R139, RZ ;  /* 0x0000008b23238224 */ /* 0x000fe200078e02ff */
[C---:B------:R-:W-:Y:S01]  /*a520*/  ISETP.LT.OR P3, PT, R0.reuse, 0x9, !P3 ;  /* 0x000000090000780c */ /* 0x040fe20005f61670 */
[----:B------:R3:W-:Y:S01]  /*a530*/  @!P5 STG.E.U8 desc[UR36][R4.64+0xd1], R33 ;  /* 0x0000d1210400d986 */ /* 0x0007e2000c101124 */
[----:B------:R-:W-:-:S02]  /*a540*/  ISETP.LT.OR P5, PT, R0, 0x1, !P2 ;  /* 0x000000010000780c */ /* 0x000fc400057a1670 */
[----:B------:R-:W-:Y:S01]  /*a550*/  ISETP.LT.OR P2, PT, R0, 0x9, !P2 ;  /* 0x000000090000780c */ /* 0x000fe20005741670 */
[----:B------:R3:W-:Y:S04]  /*a560*/  @!P1 STG.E.U8 desc[UR36][R6.64+0xd0], R3 ;  /* 0x0000d00306009986 */ /* 0x0007e8000c101124 */
[----:B------:R3:W-:Y:S02]  /*a570*/  @!P0 STG.E.U8 desc[UR36][R6.64+0xd1], R35 ;  /* 0x0000d12306008986 */ /* 0x0007e4000c101124 */
[-C--:B0-----:R-:W-:Y:S02]  /*a580*/  @!P4 IMAD R9, R36, R139.reuse, RZ ;  /* 0x0000008b2409c224 */ /* 0x081fe400078e02ff */
[-C--:B-1----:R-:W-:Y:S02]  /*a590*/  @!P3 IMAD R11, R38, R139.reuse, RZ ;  /* 0x0000008b260bb224 */ /* 0x082fe400078e02ff */
[-C--:B------:R-:W-:Y:S01]  /*a5a0*/  @!P5 IMAD R37, R37, R139.reuse, RZ ;  /* 0x0000008b2525d224 */ /* 0x080fe200078e02ff */
[----:B------:R3:W-:Y:S01]  /*a5b0*/  @!P4 STG.E.U8 desc[UR36][R4.64+0xd8], R9 ;  /* 0x0000d8090400c986 */ /* 0x0007e2000c101124 */
[----:B------:R-:W-:-:S03]  /*a5c0*/  @!P2 IMAD R39, R39, R139, RZ ;  /* 0x0000008b2727a224 */ /* 0x000fc600078e02ff */
[----:B------:R3:W-:Y:S04]  /*a5d0*/  @!P5 STG.E.U8 desc[UR36][R4.64+0xd9], R37 ;  /* 0x0000d9250400d986 */ /* 0x0007e8000c101124 */
[----:B------:R3:W-:Y:S04]  /*a5e0*/  @!P3 STG.E.U8 desc[UR36][R6.64+0xd8], R11 ;  /* 0x0000d80b0600b986 */ /* 0x0007e8000c101124 */
[----:B------:R3:W-:Y:S02]  /*a5f0*/  @!P2 STG.E.U8 desc[UR36][R6.64+0xd9], R39 ;  /* 0x0000d9270600a986 */ /* 0x0007e4000c101124 */
.L_x_258:
[----:B------:R-:W-:Y:S05]  /*a600*/  BSYNC B0 ;  /* 0x0000000000007941 */ /* 0x000fea0003800000 */
.L_x_32:
[----:B------:R-:W-:Y:S01]  /*a610*/  ULDC UR4, c[0x0][0xc] ;  /* 0x0000030000047ab9 */ /* 0x000fe20000000800 */
[----:B------:R-:W-:Y:S01]  /*a620*/  ULDC UR5, c[0x0][0x10] ;  /* 0x0000040000057ab9 */ /* 0x000fe20000000800 */
[----:B0--3--:R-:W0:Y:S01]  /*a630*/  LDC R3, c[0x0][0x14] ;  /* 0x00000500ff037b82 */ /* 0x009e220000000800 */
[----:B------:R-:W-:Y:S01]  /*a640*/  UIMAD.WIDE.U32 UR4, UR4, UR5, URZ ;  /* 0x00000005040472a5 */ /* 0x000fe2000f8e003f */
[----:B------:R-:W-:Y:S01]  /*a650*/  PRMT R0, RZ, 0x7610, R0 ;  /* 0x00007610ff007816 */ /* 0x000fe20000000000 */
[----:B------:R-:W-:Y:S02]  /*a660*/  IMAD.MOV.U32 R138, RZ, RZ, -0x1 ;  /* 0xffffffffff8a7424 */ /* 0x000fe400078e00ff */
[----:B------:R-:W-:Y:S02]  /*a670*/  IMAD.MOV.U32 R136, RZ, RZ, -0x1 ;  /* 0xffffffffff887424 */ /* 0x000fe400078e00ff */
[----:B0-----:R-:W-:-:S04]  /*a680*/  IMAD.WIDE.U32 R16, R3, UR4, R16 ;  /* 0x0000000403107c25 */ /* 0x001fc8000f8e0010 */
[----:B------:R-:W-:Y:S01]  /*a690*/  IMAD R3, R3, UR5, RZ ;  /* 0x0000000503037c24 */ /* 0x000fe2000f8e02ff */
[----:B------:R-:W-:Y:S02]  /*a6a0*/  ULDC.64 UR4, c[0x0][0x650] ;  /* 0x0001940000047ab9 */ /* 0x000fe40000000a00 */
[----:B------:R-:W-:Y:S01]  /*a6b0*/  ISETP.GE.U32.AND P0, PT, R16, UR4, PT ;  /* 0x0000000410007c0c */ /* 0x000fe2000bf06070 */
[----:B------:R-:W-:-:S05]  /*a6c0*/  IMAD.IADD R17, R17, 0x1, R3 ;  /* 0x0000000111117824 */ /* 0x000fca00078e0203 */
[----:B------:R-:W-:-:S13]  /*a6d0*/  ISETP.GE.U32.AND.EX P0, PT, R17, UR5, PT, P0 ;  /* 0x0000000511007c0c */ /* 0x000fda000bf06100 */
[----:B------:R-:W-:Y:S05]  /*a6e0*/  @P0 BRA `(.L_x_259) ;  /* 0x0000000400640947 */ /* 0x000fea0003800000 */
[----:B------:R-:W0:Y:S01]  /*a6f0*/  S2R R12, SR_CTAID.X ;  /* 0x00000000000c7919 */ /* 0x000e220000002500 */
[----:B------:R-:W3:Y:S01]  /*a700*/  LDC.64 R10, c[0x0][0x628] ;  /* 0x00018a00ff0a7b82 */ /* 0x000ee20000000a00 */
[----:B------:R-:W-:Y:S01]  /*a710*/  ULDC UR4, c[0x0][0x150] ;  /* 0x0000540000047ab9 */ /* 0x000fe20000000800 */
[----:B------:R-:W-:Y:S01]  /*a720*/  IMAD.MOV.U32 R8, RZ, RZ, R16 ;  /* 0x000000ffff087224 */ /* 0x000fe200078e0010 */
[----:B------:R-:W0:Y:S01]  /*a730*/  S2R R24, SR_CTAID.Y ;  /* 0x0000000000187919 */ /* 0x000e220000002600 */
[----:B------:R-:W-:-:S04]  /*a740*/  IMAD.MOV.U32 R9, RZ, RZ, R17 ;  /* 0x000000ffff097224 */ /* 0x000fc800078e0011 */
[----:B------:R-:W1:Y:S08]  /*a750*/  LDC R21, c[0x0][0x144] ;  /* 0x00005100ff157b82 */ /* 0x000e700000000800 */
[----:B------:R-:W1:Y:S08]  /*a760*/  LDC R0, c[0x0][0x630] ;  /* 0x00018c00ff007b82 */ /* 0x000e700000000800 */
[----:B------:R-:W1:Y:S01]  /*a770*/  LDC.64 R14, c[0x0][0x620] ;  /* 0x00018800ff0e7b82 */ /* 0x000e620000000a00 */
[----:B---3--:R-:W-:-:S04]  /*a780*/  ISETP.NE.U32.AND P0, PT, R10, RZ, PT ;  /* 0x000000ff0a00720c */ /* 0x008fc80003f05070 */
[----:B------:R-:W-:Y:S02]  /*a790*/  ISETP.NE.AND.EX P0, PT, R11, RZ, PT, P0 ;  /* 0x000000ff0b00720c */ /* 0x000fe40003f05300 */
[----:B0-----:R-:W-:-:S05]  /*a7a0*/  I2FP.F32.U32 R3, R12 ;  /* 0x0000000c00037245 */ /* 0x001fca0000201000 */
[----:B------:R-:W-:-:S04]  /*a7b0*/  FMUL R3, R3, UR4 ;  /* 0x0000000403037c20 */ /* 0x000fc80008400000 */
[----:B------:R0:W3:Y:S02]  /*a7c0*/  F2I.U32.TRUNC.NTZ R20, R3 ;  /* 0x0000000300147305 */ /* 0x0000e4000020f000 */
[----:B------:R-:W-:Y:S05]  /*a7d0*/  @!P0 BRA `(.L_x_260) ;  /* 0x0000000000288947 */ /* 0x000fea0003800000 */
[----:B0-----:R-:W0:Y:S02]  /*a7e0*/  LDC R3, c[0x0][0x634] ;  /* 0x00018d00ff037b82 */ /* 0x001e240000000800 */
[----:B0-----:R-:W-:-:S05]  /*a7f0*/  IADD3 R3, P0, R16, R3, RZ ;  /* 0x0000000310037210 */ /* 0x001fca0007f1e0ff */
[----:B-1----:R-:W-:-:S04]  /*a800*/  IMAD.X R13, RZ, RZ, R17, P0 ;  /* 0x000000ffff0d7224 */ /* 0x002fc800000e0611 */
[----:B------:R-:W-:-:S04]  /*a810*/  IMAD.WIDE.U32 R4, R13, R10, RZ ;  /* 0x0000000a0d047225 */ /* 0x000fc800078e00ff */
[----:B----4-:R-:W-:-:S04]  /*a820*/  IMAD.WIDE.U32 R6, P0, R3, R11, R4 ;  /* 0x0000000b03067225 */ /* 0x010fc80007800004 */
[----:B------:R-:W-:-:S04]  /*a830*/  IMAD.WIDE.U32 R4, R3, R10, RZ ;  /* 0x0000000a03047225 */ /* 0x000fc800078e00ff */
[----:B------:R-:W-:Y:S01]  /*a840*/  IMAD.X R9, RZ, RZ, RZ, P0 ;  /* 0x000000ffff097224 */ /* 0x000fe200000e06ff */
[----:B------:R-:W-:Y:S01]  /*a850*/  IADD3 RZ, P0, R5, R6, RZ ;  /* 0x0000000605ff7210 */ /* 0x000fe20007f1e0ff */
[----:B------:R-:W-:-:S04]  /*a860*/  IMAD.MOV.U32 R8, RZ, RZ, R7 ;  /* 0x000000ffff087224 */ /* 0x000fc800078e0007 */
[----:B------:R-:W-:-:S08]  /*a870*/  IMAD.WIDE.U32.X R8, R13, R11, R8, P0 ;  /* 0x0000000b0d087225 */ /* 0x000fd000000e0408 */
.L_x_260:
[----:B------:R-:W2:Y:S01]  /*a880*/  LDC.64 R30, c[0x0][0x640] ;  /* 0x00019000ff1e7b82 */ /* 0x000ea20000000a00 */
[-CC-:B-1----:R-:W-:Y:S01]  /*a890*/  SHF.R.U64 R136, R8, R0.reuse, R9.reuse ;  /* 0x0000000008887219 */ /* 0x182fe20000001209 */
[----:B---3--:R-:W-:Y:S01]  /*a8a0*/  IMAD.MOV R20, RZ, RZ, -R20 ;  /* 0x000000ffff147224 */ /* 0x008fe200078e0a14 */
[----:B------:R-:W-:Y:S01]  /*a8b0*/  SHF.R.U32.HI R0, RZ, R0, R9 ;  /* 0x00000000ff007219 */ /* 0x000fe20000011609 */
[----:B------:R-:W-:Y:S01]  /*a8c0*/  ULDC UR4, c[0x0][0x154] ;  /* 0x0000550000047ab9 */ /* 0x000fe20000000800 */
[----:B0-----:R-:W-:Y:S01]  /*a8d0*/  IADD3 R3, P0, RZ, -R136, RZ ;  /* 0x80000088ff037210 */ /* 0x001fe20007f1e0ff */
[----:B------:R-:W-:Y:S02]  /*a8e0*/  IMAD R26, R21, R20, R12 ;  /* 0x00000014151a7224 */ /* 0x000fe400078e020c */
[----:B----4-:R-:W0:Y:S01]  /*a8f0*/  LDC R6, c[0x0][0x618] ;  /* 0x00018600ff067b82 */ /* 0x010e220000000800 */
[----:B------:R-:W-:Y:S02]  /*a900*/  IMAD.MOV.U32 R7, RZ, RZ, 0x1 ;  /* 0x00000001ff077424 */ /* 0x000fe400078e00ff */
[----:B------:R-:W-:-:S04]  /*a910*/  IMAD.X R5, RZ, RZ, ~R0, P0 ;  /* 0x000000ffff057224 */ /* 0x000fc800000e0e00 */
[-C--:B------:R-:W-:Y:S01]  /*a920*/  IMAD R0, R5, R14.reuse, RZ ;  /* 0x0000000e05007224 */ /* 0x080fe200078e02ff */
[----:B------:R-:W1:Y:S01]  /*a930*/  LDC R8, c[0x0][0x608] ;  /* 0x00018200ff087b82 */ /* 0x000e620000000800 */
[----:B------:R-:W-:-:S04]  /*a940*/  IMAD.WIDE.U32 R4, R3, R14, R16 ;  /* 0x0000000e03047225 */ /* 0x000fc800078e0010 */
[----:B------:R-:W-:Y:S01]  /*a950*/  IMAD R3, R3, R15, R0 ;  /* 0x0000000f03037224 */ /* 0x000fe200078e0200 */
[----:B------:R-:W-:Y:S02]  /*a960*/  I2FP.F32.U32 R0, R24 ;  /* 0x0000001800007245 */ /* 0x000fe40000201000 */
[----:B------:R-:W3:Y:S01]  /*a970*/  LDC R28, c[0x0][0x658] ;  /* 0x00019600ff1c7b82 */ /* 0x000ee20000000800 */
[----:B------:R-:W-:Y:S01]  /*a980*/  IMAD.IADD R3, R5, 0x1, R3 ;  /* 0x0000000105037824 */ /* 0x000fe200078e0203 */
[----:B--2---:R-:W-:Y:S01]  /*a990*/  ISETP.NE.U32.AND P0, PT, R30, RZ, PT ;  /* 0x000000ff1e00720c */ /* 0x004fe20003f05070 */
[----:B------:R-:W-:Y:S01]  /*a9a0*/  FMUL R0, R0, UR4 ;  /* 0x0000000400007c20 */ /* 0x000fe20008400000 */
[----:B------:R-:W-:Y:S02]  /*a9b0*/  IMAD.MOV.U32 R5, RZ, RZ, -0x1 ;  /* 0xffffffffff057424 */ /* 0x000fe400078e00ff */
[----:B------:R-:W-:Y:S01]  /*a9c0*/  ISETP.NE.AND.EX P0, PT, R31, RZ, PT, P0 ;  /* 0x000000ff1f00720c */ /* 0x000fe20003f05300 */
[----:B------:R2:W4:Y:S01]  /*a9d0*/  F2I.U32.TRUNC.NTZ R13, R0 ;  /* 0x00000000000d7305 */ /* 0x000522000020f000 */
[----:B------:R-:W2:Y:S01]  /*a9e0*/  LDC R15, c[0x0][0x148] ;  /* 0x00005200ff0f7b82 */ /* 0x000ea20000000800 */
[----:B0-----:R-:W-:-:S02]  /*a9f0*/  SHF.R.U64 R12, R4, R6, R3 ;  /* 0x00000006040c7219 */ /* 0x001fc40000001203 */
[----:B------:R-:W-:-:S05]  /*aa00*/  SHF.R.U32.HI R3, RZ, R6, R3 ;  /* 0x00000006ff037219 */ /* 0x000fca0000011603 */
[----:B------:R-:W0:Y:S01]  /*aa10*/  LDC R20, c[0x0][0x600] ;  /* 0x00018000ff147b82 */ /* 0x000e220000000800 */
[-CC-:B-1----:R-:W-:Y:S02]  /*aa20*/  SHF.R.U64 R10, R12, R8.reuse, R3.reuse ;  /* 0x000000080c0a7219 */ /* 0x182fe40000001203 */
[----:B------:R-:W-:-:S05]  /*aa30*/  SHF.R.U32.HI R3, RZ, R8, R3 ;  /* 0x00000008ff037219 */ /* 0x000fca0000011603 */
[----:B------:R-:W1:Y:S01]  /*aa40*/  LDC R21, c[0x0][0x648] ;  /* 0x00019200ff157b82 */ /* 0x000e620000000800 */
[-C--:B---3--:R-:W-:Y:S02]  /*aa50*/  SHF.L.U32 R4, R5, R28.reuse, RZ ;  /* 0x0000001c05047219 */ /* 0x088fe400000006ff */
[-CC-:B------:R-:W-:Y:S02]  /*aa60*/  SHF.R.U64 R14, R10, R28.reuse, R3.reuse ;  /* 0x0000001c0a0e7219 */ /* 0x180fe40000001203 */
[----:B------:R-:W-:Y:S02]  /*aa70*/  SHF.R.U32.HI R5, RZ, R28, R3 ;  /* 0x0000001cff057219 */ /* 0x000fe40000011603 */
[----:B------:R-:W-:Y:S01]  /*aa80*/  LOP3.LUT R137, RZ, R4, RZ, 0x33, !PT ;  /* 0x00000004ff897212 */ /* 0x000fe200078e33ff */
[----:B------:R-:W3:Y:S01]  /*aa90*/  LDC R25, c[0x0][0x638] ;  /* 0x00018e00ff197b82 */ /* 0x000ee20000000800 */
[----:B------:R-:W-:Y:S01]  /*aaa0*/  SHF.L.U32 R28, R7, R28, RZ ;  /* 0x0000001c071c7219 */ /* 0x000fe200000006ff */
[----:B------:R-:W-:-:S06]  /*aab0*/  IMAD.MOV.U32 R4, RZ, RZ, R14 ;  /* 0x000000ffff047224 */ /* 0x000fcc00078e000e */
[----:B------:R-:W0:Y:S01]  /*aac0*/  LDC R27, c[0x0][0x610] ;  /* 0x00018400ff1b7b82 */ /* 0x000e220000000800 */
[----:B----4-:R-:W-:Y:S05]  /*aad0*/  @!P0 BRA `(.L_x_261) ;  /* 0x0000000000288947 */ /* 0x010fea0003800000 */
        /* <DEDUP_REMOVED lines=10> */
.L_x_261:
[----:B------:R-:W-:Y:S01]  /*ab80*/  ISETP.NE.AND P0, PT, R2, 0x1, PT ;  /* 0x000000010200780c */ /* 0x000fe20003f05270 */
[----:B------:R-:W-:Y:S01]  /*ab90*/  IMAD.MOV R13, RZ, RZ, -R13 ;  /* 0x000000ffff0d7224 */ /* 0x000fe200078e0a0d */
[----:B-12---:R-:W-:Y:S01]  /*aba0*/  SHF.R.U64 R0, R4, R21, R5 ;  /* 0x0000001504007219 */ /* 0x006fe20000001205 */
[----:B0-----:R-:W-:Y:S01]  /*abb0*/  VIADD R5, R20, 0xffffffff ;  /* 0xffffffff14057836 */ /* 0x001fe20000000000 */
[----:B------:R-:W-:-:S03]  /*abc0*/  LOP3.LUT R137, R10, R137, RZ, 0xc0, !PT ;  /* 0x000000890a897212 */ /* 0x000fc600078ec0ff */
[----:B------:R-:W-:Y:S01]  /*abd0*/  IMAD.MOV R3, RZ, RZ, -R0 ;  /* 0x000000ffff037224 */ /* 0x000fe200078e0a00 */
[----:B------:R-:W-:Y:S01]  /*abe0*/  LOP3.LUT R5, R12, R5, RZ, 0xc0, !PT ;  /* 0x000000050c057212 */ /* 0x000fe200078ec0ff */
[----:B------:R-:W-:Y:S02]  /*abf0*/  IMAD R137, R28, R0, R137 ;  /* 0x000000001c897224 */ /* 0x000fe400078e0289 */
[----:B---3--:R-:W-:Y:S02]  /*ac00*/  IMAD R0, R3, R25, R14 ;  /* 0x0000001903007224 */ /* 0x008fe400078e020e */
[----:B------:R-:W-:Y:S02]  /*ac10*/  @P0 IMAD R26, R15, R13, R24 ;  /* 0x0000000d0f1a0224 */ /* 0x000fe400078e0218 */
[----:B------:R-:W-:Y:S02]  /*ac20*/  IMAD R4, R0, R20, R5 ;  /* 0x0000001400047224 */ /* 0x000fe400078e0205 */
[----:B------:R-:W-:-:S02]  /*ac30*/  IMAD R137, R137, R27, R26 ;  /* 0x0000001b89897224 */ /* 0x000fc400078e021a */
[----:B------:R-:W-:-:S03]  /*ac40*/  IMAD.MOV.U32 R3, RZ, RZ, 0x1 ;  /* 0x00000001ff037424 */ /* 0x000fc600078e00ff */
[----:B------:R-:W-:Y:S02]  /*ac50*/  SEL R138, R4, R137, !P0 ;  /* 0x00000089048a7207 */ /* 0x000fe40004000000 */
[----:B------:R-:W-:Y:S02]  /*ac60*/  PRMT R0, R3, 0x7610, R0 ;  /* 0x0000761003007816 */ /* 0x000fe40000000000 */
[----:B------:R-:W-:-:S07]  /*ac70*/  SEL R137, R137, R4, !P0 ;  /* 0x0000000489897207 */ /* 0x000fce0004000000 */
.L_x_259:
[----:B------:R-:W-:-:S13]  /*ac80*/  LOP3.LUT P0, RZ, R0, 0xff, RZ, 0xc0, !PT ;  /* 0x000000ff00ff7812 */ /* 0x000fda000780c0ff */
[----:B------:R-:W-:Y:S05]  /*ac90*/  @P0 BRA `(.L_x_262) ;  /* 0xffffff6400400947 */ /* 0x000fea000383ffff */
[----:B------:R-:W-:Y:S05]  /*aca0*/  EXIT ;  /* 0x000000000000794d */ /* 0x000fea0003800000 */
.L_x_7:
[----:B0-----:R-:W-:Y:S01]  /*acb0*/  ULDC.64 UR4, c[0x0][0x650] ;  /* 0x0001940000047ab9 */ /* 0x001fe20000000a00 */
        /* <DEDUP_REMOVED lines=25> */
.L_x_264:
[----:B------:R-:W0:Y:S01]  /*ae50*/  LDC.64 R28, c[0x0][0x640] ;  /* 0x00019000ff1c7b82 */ /* 0x000e220000000a00 */
[-CC-:B------:R-:W-:Y:S01]  /*ae60*/  SHF.R.U64 R22, R12, R6.reuse, R13.reuse ;  /* 0x000000060c167219 */ /* 0x180fe2000000120d */
[----:B------:R-:W-:Y:S01]  /*ae70*/  IMAD.MOV.U32 R30, RZ, RZ, 0x1 ;  /* 0x00000001ff1e7424 */ /* 0x000fe200078e00ff */
[----:B------:R-:W-:Y:S02]  /*ae80*/  SHF.R.U32.HI R6, RZ, R6, R13 ;  /* 0x00000006ff067219 */ /* 0x000fe4000001160d */
        /* <DEDUP_REMOVED lines=8> */
[----:B------:R-:W-:Y:S01]  /*af10*/  IMAD.IADD R9, R9, 0x1, R11 ;  /* 0x0000000109097824 */ /* 0x000fe200078e020b */
[----:B0-----:R-:W-:-:S04]  /*af20*/  ISETP.NE.U32.AND P0, PT, R28, RZ, PT ;  /* 0x000000ff1c00720c */ /* 0x001fc80003f05070 */
[----:B------:R-:W-:Y:S02]  /*af30*/  ISETP.NE.AND.EX P0, PT, R29, RZ, PT, P0 ;  /* 0x000000ff1d00720c */ /* 0x000fe40003f05300 */
[----:B------:R-:W0:Y:S01]  /*af40*/  LDC R20, c[0x0][0x600] ;  /* 0x00018000ff147b82 */ /* 0x000e220000000800 */
[-CC-:B-1----:R-:W-:Y:S01]  /*af50*/  SHF.R.U64 R14, R8, R10.reuse, R9.reuse ;  /* 0x0000000a080e7219 */ /* 0x182fe20000001209 */
[----:B------:R-:W-:Y:S01]  /*af60*/  IMAD.MOV.U32 R8, RZ, RZ, -0x1 ;  /* 0xffffffffff087424 */ /* 0x000fe200078e00ff */
[----:B------:R-:W-:-:S05]  /*af70*/  SHF.R.U32.HI R9, RZ, R10, R9 ;  /* 0x0000000aff097219 */ /* 0x000fca0000011609 */
[----:B------:R-:W1:Y:S01]  /*af80*/  LDC R26, c[0x0][0x648] ;  /* 0x00019200ff1a7b82 */ /* 0x000e620000000800 */
[-CC-:B--2---:R-:W-:Y:S02]  /*af90*/  SHF.R.U64 R21, R14, R12.reuse, R9.reuse ;  /* 0x0000000c0e157219 */ /* 0x184fe40000001209 */
[----:B------:R-:W-:-:S05]  /*afa0*/  SHF.R.U32.HI R6, RZ, R12, R9 ;  /* 0x0000000cff067219 */ /* 0x000fca0000011609 */
[----:B------:R-:W2:Y:S01]  /*afb0*/  LDC R27, c[0x0][0x638] ;  /* 0x00018e00ff1b7b82 */ /* 0x000ea20000000800 */
[-C--:B---3--:R-:W-:Y:S02]  /*afc0*/  SHF.L.U32 R8, R8, R25.reuse, RZ ;  /* 0x0000001908087219 */ /* 0x088fe400000006ff */
[-CC-:B------:R-:W-:Y:S02]  /*afd0*/  SHF.R.U64 R23, R21, R25.reuse, R6.reuse ;  /* 0x0000001915177219 */ /* 0x180fe40000001206 */
[----:B------:R-:W-:Y:S02]  /*afe0*/  LOP3.LUT R32, RZ, R8, RZ, 0x33, !PT ;  /* 0x00000008ff207212 */ /* 0x000fe400078e33ff */
[----:B------:R-:W-:Y:S01]  /*aff0*/  SHF.R.U32.HI R9, RZ, R25, R6 ;  /* 0x00000019ff097219 */ /* 0x000fe20000011606 */
[----:B------:R-:W3:Y:S01]  /*b000*/  LDC R31, c[0x0][0x610] ;  /* 0x00018400ff1f7b82 */ /* 0x000ee20000000800 */
[----:B------:R-:W-:Y:S01]  /*b010*/  IMAD.MOV.U32 R8, RZ, RZ, R23 ;  /* 0x000000ffff087224 */ /* 0x000fe200078e0017 */
[----:B------:R-:W-:Y:S06]  /*b020*/  @!P0 BRA `(.L_x_265) ;  /* 0x0000000000288947 */ /* 0x000fec0003800000 */
        /* <DEDUP_REMOVED lines=10> */
.L_x_265:
[----:B------:R-:W-:Y:S02]  /*b0d0*/  ISETP.NE.AND P0, PT, R2, 0x1, PT ;  /* 0x000000010200780c */ /* 0x000fe40003f05270 */
[----:B-1----:R-:W-:Y:S01]  /*b0e0*/  SHF.R.U64 R6, R8, R26, R9 ;  /* 0x0000001a08067219 */ /* 0x002fe20000001209 */
[----:B0-----:R-:W-:Y:S01]  /*b0f0*/  VIADD R9, R20, 0xffffffff ;  /* 0xffffffff14097836 */ /* 0x001fe20000000000 */
[----:B------:R-:W-:Y:S02]  /*b100*/  SHF.L.U32 R30, R30, R25, RZ ;  /* 0x000000191e1e7219 */ /* 0x000fe400000006ff */
[----:B------:R-:W-:Y:S01]  /*b110*/  LOP3.LUT R5, R21, R32, RZ, 0xc0, !PT ;  /* 0x0000002015057212 */ /* 0x000fe200078ec0ff */
[----:B------:R-:W-:-:S04]  /*b120*/  IMAD.MOV R8, RZ, RZ, -R6 ;  /* 0x000000ffff087224 */ /* 0x000fc800078e0a06 */
[----:B------:R-:W-:Y:S01]  /*b130*/  IMAD R6, R30, R6, R5 ;  /* 0x000000061e067224 */ /* 0x000fe200078e0205 */
[----:B------:R-:W-:Y:S01]  /*b140*/  LOP3.LUT R5, R14, R9, RZ, 0xc0, !PT ;  /* 0x000000090e057212 */ /* 0x000fe200078ec0ff */
[----:B------:R-:W-:Y:S02]  /*b150*/  @P0 IMAD R3, R7, R24, R4 ;  /* 0x0000001807030224 */ /* 0x000fe400078e0204 */
[----:B--2---:R-:W-:Y:S02]  /*b160*/  IMAD R4, R8, R27, R23 ;  /* 0x0000001b08047224 */ /* 0x004fe400078e0217 */
[----:B---3--:R-:W-:Y:S02]  /*b170*/  IMAD R3, R6, R31, R3 ;  /* 0x0000001f06037224 */ /* 0x008fe400078e0203 */
[----:B------:R-:W-:Y:S02]  /*b180*/  IMAD R4, R4, R20, R5 ;  /* 0x0000001404047224 */ /* 0x000fe400078e0205 */
[----:B------:R-:W-:-:S02]  /*b190*/  IMAD.MOV.U32 R8, RZ, RZ, 0x1 ;  /* 0x00000001ff087424 */ /* 0x000fc400078e00ff */
[----:B------:R-:W-:Y:S01]  /*b1a0*/  IMAD.MOV.U32 R6, RZ, RZ, R22 ;  /* 0x000000ffff067224 */ /* 0x000fe200078e0016 */
[----:B------:R-:W-:Y:S02]  /*b1b0*/  SEL R21, R4, R3, !P0 ;  /* 0x0000000304157207 */ /* 0x000fe40004000000 */
[----:B------:R-:W-:-:S07]  /*b1c0*/  SEL R20, R3, R4, !P0 ;  /* 0x0000000403147207 */ /* 0x000fce0004000000 */
.L_x_263:
[----:B------:R-:W-:-:S08]  /*b1d0*/  NOP ;  /* 0x0000000000007918 */ /* 0x000fd00000000000 */
[----:B------:R-:W0:-:S00]  /*b1e0*/  USETMAXREG.DEALLOC.CTAPOOL 0x28 ;  /* 0x00000028000079c8 */ /* 0x000e0000080e0500 */
[----:B0-----:R-:W-:-:S13]  /*b1f0*/  ISETP.NE.AND P0, PT, R0, RZ, PT ;  /* 0x000000ff0000720c */ /* 0x001fda0003f05270 */
[----:B------:R-:W-:Y:S05]  /*b200*/  @P0 EXIT ;  /* 0x000000000000094d */ /* 0x000fea0003800000 */
[----:B------:R-:W-:Y:S01]  /*b210*/  LOP3.LUT P0, RZ, R8, 0xff, RZ, 0xc0, !PT ;  /* 0x000000ff08ff7812 */ /* 0x000fe2000780c0ff */
[----:B------:R-:W-:Y:S02]  /*b220*/  IMAD.MOV.U32 R0, RZ, RZ, 0x1 ;  /* 0x00000001ff007424 */ /* 0x000fe400078e00ff */
[----:B------:R-:W-:-:S10]  /*b230*/  IMAD.MOV.U32 R3, RZ, RZ, RZ ;  /* 0x000000ffff037224 */ /* 0x000fd400078e00ff */
[----:B------:R-:W-:Y:S05]  /*b240*/  @!P0 BRA `(.L_x_266) ;  /* 0x0000000c00788947 */ /* 0x000fea0003800000 */
[----:B------:R-:W0:Y:S01]  /*b250*/  LDC R0, c[0x0][0x28c] ;  /* 0x0000a300ff007b82 */ /* 0x000e220000000800 */
[----:B------:R-:W1:Y:S01]  /*b260*/  S2R R8, SR_CgaCtaId ;  /* 0x0000000000087919 */ /* 0x000e620000008800 */
[----:B------:R-:W-:Y:S01]  /*b270*/  ULDC UR5, c[0x0][0x658] ;  /* 0x0001960000057ab9 */ /* 0x000fe20000000800 */
[----:B------:R-:W-:Y:S01]  /*b280*/  UMOV UR7, 0xffffffff ;  /* 0xffffffff00077882 */ /* 0x000fe20000000000 */
[----:B------:R-:W-:Y:S01]  /*b290*/  ULDC UR6, c[0x0][0xc] ;  /* 0x0000030000067ab9 */ /* 0x000fe20000000800 */
[----:B------:R-:W-:Y:S01]  /*b2a0*/  USHF.L.U32 UR9, UR7, UR5, URZ ;  /* 0x0000000507097299 */ /* 0x000fe2000800063f */
[----:B------:R-:W-:Y:S01]  /*b2b0*/  IMAD.MOV.U32 R11, RZ, RZ, 0x3800 ;  /* 0x00003800ff0b7424 */ /* 0x000fe200078e00ff */
[----:B------:R-:W-:Y:S01]  /*b2c0*/  UMOV UR8, 0x1 ;  /* 0x0000000100087882 */ /* 0x000fe20000000000 */
[----:B------:R-:W-:Y:S01]  /*b2d0*/  ULDC UR7, c[0x0][0x10] ;  /* 0x0000040000077ab9 */ /* 0x000fe20000000800 */
[----:B------:R-:W-:Y:S01]  /*b2e0*/  USHF.L.U32 UR5, UR8, UR5, URZ ;  /* 0x0000000508057299 */ /* 0x000fe2000800063f */
[----:B------:R-:W-:Y:S01]  /*b2f0*/  BSSY B0, `(.L_x_266) ;  /* 0x00000d3000007945 */ /* 0x000fe20003800000 */
[----:B------:R-:W-:Y:S01]  /*b300*/  UIMAD.WIDE.U32 UR6, UR6, UR7, URZ ;  /* 0x00000007060672a5 */ /* 0x000fe2000f8e003f */
[----:B------:R-:W-:Y:S01]  /*b310*/  IMAD.MOV.U32 R9, RZ, RZ, 0x1 ;  /* 0x00000001ff097424 */ /* 0x000fe200078e00ff */
[----:B------:R-:W-:Y:S01]  /*b320*/  ULDC UR8, c[0x0][0x14] ;  /* 0x0000050000087ab9 */ /* 0x000fe20000000800 */
[----:B------:R-:W-:Y:S01]  /*b330*/  LOP3.LUT R13, R19, 0x2, RZ, 0xfc, !PT ;  /* 0x00000002130d7812 */ /* 0x000fe200078efcff */
[----:B------:R-:W-:-:S02]  /*b340*/  UIMAD.WIDE.U32 UR30, UR6, UR8, URZ ;  /* 0x00000008061e72a5 */ /* 0x000fc4000f8e003f */
[----:B------:R-:W-:Y:S01]  /*b350*/  UIMAD UR7, UR7, UR8, URZ ;  /* 0x00000008070772a4 */ /* 0x000fe2000f8e023f */
[----:B------:R-:W-:Y:S01]  /*b360*/  ULDC UR4, c[0x0][0x600] ;  /* 0x0001800000047ab9 */ /* 0x000fe20000000800 */
[----:B------:R-:W-:Y:S02]  /*b370*/  ULOP3.LUT UR6, URZ, UR9, URZ, 0x33, !UPT ;  /* 0x000000093f067292 */ /* 0x000fe4000f8e333f */
[----:B------:R-:W-:Y:S01]  /*b380*/  UIADD3 UR4, UR4, -0x1, URZ ;  /* 0xffffffff04047890 */ /* 0x000fe2000fffe03f */
[----:B0-----:R-:W-:Y:S01]  /*b390*/  VIADD R0, R0, 0xff ;  /* 0x000000ff00007836 */ /* 0x001fe20000000000 */
[----:B------:R-:W-:Y:S01]  /*b3a0*/  UIADD3 UR7, UR31, UR7, URZ ;  /* 0x000000071f077290 */ /* 0x000fe2000fffe03f */
[----:B------:R-:W-:-:S03]  /*b3b0*/  ULDC.64 UR38, c[0x0][0x198] ;  /* 0x0000660000267ab9 */ /* 0x000fc60000000a00 */
[----:B------:R-:W-:-:S04]  /*b3c0*/  SHF.R.S32.HI R3, RZ, 0x1f, R0 ;  /* 0x0000001fff037819 */ /* 0x000fc80000011400 */
[----:B------:R-:W-:Y:S01]  /*b3d0*/  LEA.HI R3, R3, R0, RZ, 0x8 ;  /* 0x0000000003037211 */ /* 0x000fe200078f40ff */
[----:B------:R-:W-:Y:S01]  /*b3e0*/  IMAD.MOV.U32 R0, RZ, RZ, 0x1 ;  /* 0x00000001ff007424 */ /* 0x000fe200078e00ff */
[----:B-1----:R-:W-:Y:S02]  /*b3f0*/  LOP3.LUT R8, R8, 0x1, RZ, 0xc0, !PT ;  /* 0x0000000108087812 */ /* 0x002fe400078ec0ff */
[----:B------:R-:W-:Y:S01]  /*b400*/  SHF.R.S32.HI R10, RZ, 0x8, R3 ;  /* 0x00000008ff0a7819 */ /* 0x000fe20000011403 */
[----:B------:R-:W-:Y:S02]  /*b410*/  IMAD.MOV.U32 R3, RZ, RZ, RZ ;  /* 0x000000ffff037224 */ /* 0x000fe400078e00ff */
[----:B------:R-:W-:Y:S02]  /*b420*/  IMAD R11, R8, R11, 0x10100 ;  /* 0x00010100080b7424 */ /* 0x000fe400078e020b */
[----:B------:R-:W-:-:S07]  /*b430*/  VIADD R12, R10, 0x1 ;  /* 0x000000010a0c7836 */ /* 0x000fce0000000000 */
.L_x_277:
[----:B------:R-:W-:-:S03]  /*b440*/  UMOV UR8, 0xffffffff ;  /* 0xffffffff00087882 */ /* 0x000fc60000000000 */
[----:B------:R-:W-:Y:S05]  /*b450*/  BRA.DIV UR8, `(.L_x_267) ;  /* 0x0000000e08947947 */ /* 0x000fea000b800000 */
[----:B------:R-:W-:-:S13]  /*b460*/  ELECT P6, URZ, PT ;  /* 0x00000000003f782f */ /* 0x000fda00038c0000 */
.L_x_286:
[----:B------:R-:W0:Y:S01]  /*b470*/  LDC R4, c[0x0][0x28c] ;  /* 0x0000a300ff047b82 */ /* 0x000e220000000800 */
[----:B------:R-:W-:Y:S01]  /*b480*/  BSSY B1, `(.L_x_268) ;  /* 0x0000045000017945 */ /* 0x000fe20003800000 */
[----:B0-----:R-:W-:-:S13]  /*b490*/  ISETP.LT.OR P6, PT, R4, 0x1, !P6 ;  /* 0x000000010400780c */ /* 0x001fda00077c1670 */
[----:B------:R-:W-:Y:S05]  /*b4a0*/  @P6 BRA `(.L_x_269) ;  /* 0x0000000400086947 */ /* 0x000fea0003800000 */
[----:B------:R-:W-:Y:S02]  /*b4b0*/  IMAD R21, R21, 0x2, R8 ;  /* 0x0000000215157824 */ /* 0x000fe400078e0208 */
[----:B------:R-:W-:Y:S02]  /*b4c0*/  IMAD.SHL.U32 R22, R20, 0x80, RZ ;  /* 0x0000008014167824 */ /* 0x000fe400078e00ff */
[----:B------:R-:W-:Y:S02]  /*b4d0*/  IMAD.MOV.U32 R24, RZ, RZ, RZ ;  /* 0x000000ffff187224 */ /* 0x000fe400078e00ff */
[----:B------:R-:W-:Y:S02]  /*b4e0*/  IMAD.MOV.U32 R4, RZ, RZ, R12 ;  /* 0x000000ffff047224 */ /* 0x000fe400078e000c */
[----:B------:R-:W-:Y:S02]  /*b4f0*/  IMAD.MOV.U32 R5, RZ, RZ, R0 ;  /* 0x000000ffff057224 */ /* 0x000fe400078e0000 */
[----:B------:R-:W-:-:S02]  /*b500*/  IMAD.MOV.U32 R14, RZ, RZ, R3 ;  /* 0x000000ffff0e7224 */ /* 0x000fc400078e0003 */
[----:B------:R-:W-:-:S07]  /*b510*/  IMAD R21, R21, 0x70, RZ ;  /* 0x0000007015157824 */ /* 0x000fce00078e02ff */
.L_x_272:
[----:B------:R-:W0:Y:S01]  /*b520*/  S2R R20, SR_CgaCtaId ;  /* 0x0000000000147919 */ /* 0x000e220000008800 */
[----:B------:R-:W-:Y:S02]  /*b530*/  MOV R7, 0x400 ;  /* 0x0000040000077802 */ /* 0x000fe40000000f00 */
[----:B------:R-:W-:-:S13]  /*b540*/  LOP3.LUT P1, RZ, R18, 0x7f, RZ, 0xc0, !PT ;  /* 0x0000007f12ff7812 */ /* 0x000fda000782c0ff */
[----:B------:R-:W1:Y:S01]  /*b550*/  @!P1 LDC R15, c[0x0][0x500] ;  /* 0x00014000ff0f9b82 */ /* 0x000e620000000800 */
[----:B0-----:R-:W-:Y:S02]  /*b560*/  LEA R23, R20, R7, 0x18 ;  /* 0x0000000714177211 */ /* 0x001fe400078ec0ff */
[----:B------:R-:W-:-:S03]  /*b570*/  SHF.L.U32 R7, R5, 0x1f, RZ ;  /* 0x0000001f05077819 */ /* 0x000fc600000006ff */
[----:B------:R-:W-:-:S04]  /*b580*/  IMAD R20, R14, 0x8, R23 ;  /* 0x000000080e147824 */ /* 0x000fc800078e0217 */
[----:B------:R-:W0:Y:S02]  /*b590*/  SYNCS.PHASECHK.TRANS64.TRYWAIT P0, [R20+URZ+0x10], R7 ;  /* 0x00001007140075a7 */ /* 0x000e24000800017f */
[----:B01----:R-:W-:Y:S05]  /*b5a0*/  @!P0 BRA `(.L_x_270) ;  /* 0x0000000c00608947 */ /* 0x003fea0003800000 */
.L_x_287:
[----:B0-----:R-:W-:Y:S01]  /*b5b0*/  PRMT R7, R13, 0x9910, RZ ;  /* 0x000099100d077816 */ /* 0x001fe200000000ff */
[----:B------:R0:W-:Y:S03]  /*b5c0*/  @!P1 SYNCS.ARRIVE.TRANS64 RZ, [R20+URZ], R15 ;  /* 0x0000000f14ff99a7 */ /* 0x0001e6000800003f */
[----:B------:R-:W-:-:S13]  /*b5d0*/  ISETP.NE.AND P0, PT, R7, 0x2, PT ;  /* 0x000000020700780c */ /* 0x000fda0003f05270 */
[----:B0-----:R-:W-:Y:S05]  /*b5e0*/  @P0 BRA `(.L_x_271) ;  /* 0x0000000000040947 */ /* 0x001fea0003800000 */
[----:B------:R-:W-:Y:S01]  /*b5f0*/  BPT.TRAP 0x1 ;  /* 0x000000040000795c */ /* 0x000fe20000300000 */
.L_x_271:
[----:B------:R-:W-:Y:S01]  /*b600*/  R2UR UR8, R23 ;  /* 0x00000000170872ca */ /* 0x000fe200000e0000 */
[----:B------:R-:W-:Y:S01]  /*b610*/  IMAD R7, R14, 0xe000, R11 ;  /* 0x0000e0000e077824 */ /* 0x000fe200078e020b */
[----:B------:R-:W-:Y:S01]  /*b620*/  R2UR UR26, R24 ;  /* 0x00000000181a72ca */ /* 0x000fe200000e0000 */
[----:B------:R-:W-:Y:S01]  /*b630*/  IMAD R23, R14, 0x8000, R23 ;  /* 0x000080000e177824 */ /* 0x000fe200078e0217 */
[----:B------:R-:W-:Y:S01]  /*b640*/  R2UR UR25, R20 ;  /* 0x00000000141972ca */ /* 0x000fe200000e0000 */
[----:B------:R-:W-:Y:S01]  /*b650*/  VIADD R4, R4, 0xffffffff ;  /* 0xffffffff04047836 */ /* 0x000fe20000000000 */
[----:B------:R-:W-:Y:S01]  /*b660*/  R2UR UR32, R7 ;  /* 0x00000000072072ca */ /* 0x000fe200000e0000 */
[----:B------:R-:W-:Y:S01]  /*b670*/  UIADD3 UR14, UP0, UR38, 0xf0, URZ ;  /* 0x000000f0260e7890 */ /* 0x000fe2000ff1e03f */
[----:B------:R-:W-:Y:S01]  /*b680*/  R2UR UR16, R23 ;  /* 0x00000000171072ca */ /* 0x000fe200000e0000 */
[----:B------:R-:W-:Y:S01]  /*b690*/  UIADD3 UR40, UP1, UR38, 0x1f0, URZ ;  /* 0x000001f026287890 */ /* 0x000fe2000ff3e03f */
[----:B------:R-:W-:Y:S01]  /*b6a0*/  R2UR UR28, R6 ;  /* 0x00000000061c72ca */ /* 0x000fe200000e0000 */
[----:B------:R-:W-:Y:S01]  /*b6b0*/  UIADD3.X UR15, URZ, UR39, URZ, UP0, !UPT ;  /* 0x000000273f0f7290 */ /* 0x000fe200087fe43f */
[----:B------:R-:W-:Y:S01]  /*b6c0*/  R2UR UR27, R22 ;  /* 0x00000000161b72ca */ /* 0x000fe200000e0000 */
[----:B------:R-:W-:Y:S01]  /*b6d0*/  UIADD3.X UR41, URZ, UR39, URZ, UP1, !UPT ;  /* 0x000000273f297290 */ /* 0x000fe20008ffe43f */
[----:B------:R-:W-:Y:S01]  /*b6e0*/  R2UR UR35, R21 ;  /* 0x00000000152372ca */ /* 0x000fe200000e0000 */
[----:B------:R-:W-:Y:S01]  /*b6f0*/  UIADD3 UR18, UR26, 0x80, URZ ;  /* 0x000000801a127890 */ /* 0x000fe2000fffe03f */
[----:B------:R-:W-:Y:S01]  /*b700*/  ISETP.GT.AND P1, PT, R4, 0x1, PT ;  /* 0x000000010400780c */ /* 0x000fe20003f24270 */
[----:B------:R-:W-:Y:S01]  /*b710*/  VIADD R14, R14, 0x1 ;  /* 0x000000010e0e7836 */ /* 0x000fe20000000000 */
[----:B------:R-:W-:Y:S01]  /*b720*/  UMOV UR22, 0x0 ;  /* 0x0000000000167882 */ /* 0x000fe20000000000 */
[----:B------:R-:W-:Y:S01]  /*b730*/  UIADD3 UR32, UR8, UR32, URZ ;  /* 0x0000002008207290 */ /* 0x000fe2000fffe03f */
[----:B------:R-:W-:Y:S01]  /*b740*/  VIADD R24, R24, 0x100 ;  /* 0x0000010018187836 */ /* 0x000fe20000000000 */
[----:B------:R-:W-:Y:S01]  /*b750*/  UIADD3 UR24, UR16, 0x100, URZ ;  /* 0x0000010010187890 */ /* 0x000fe2000fffe03f */
[----:B------:R-:W-:Y:S01]  /*b760*/  ISETP.NE.AND P0, PT, R14, 0x2, PT ;  /* 0x000000020e00780c */ /* 0x000fe20003f05270 */
[----:B------:R-:W-:-:S02]  /*b770*/  UIADD3 UR16, UR16, 0x4100, URZ ;  /* 0x0000410010107890 */ /* 0x000fc4000fffe03f */
[----:B------:R-:W-:Y:S01]  /*b780*/  UIADD3 UR8, UR32, 0x7000, URZ ;  /* 0x0000700020087890 */ /* 0x000fe2000fffe03f */
[----:B------:R-:W-:Y:S01]  /*b790*/  SEL R20, RZ, 0x1, P0 ;  /* 0x00000001ff147807 */ /* 0x000fe20000000000 */
[----:B------:R-:W-:Y:S01]  /*b7a0*/  UMOV UR23, 0x10000000 ;  /* 0x1000000000177882 */ /* 0x000fe20000000000 */
[----:B------:R-:W-:Y:S01]  /*b7b0*/  UMOV UR17, UR25 ;  /* 0x0000001900117c82 */ /* 0x000fe20008000000 */
[----:B------:R-:W-:Y:S01]  /*b7c0*/  UMOV UR20, UR28 ;  /* 0x0000001c00147c82 */ /* 0x000fe20008000000 */
[----:B------:R-:W-:Y:S01]  /*b7d0*/  UMOV UR19, UR27 ;  /* 0x0000001b00137c82 */ /* 0x000fe20008000000 */
[----:B------:R-:W-:Y:S01]  /*b7e0*/  UMOV UR13, 0x30000 ;  /* 0x00030000000d7882 */ /* 0x000fe20000000000 */
[----:B------:R-:W-:Y:S01]  /*b7f0*/  UMOV UR33, UR25 ;  /* 0x0000001900217c82 */ /* 0x000fe20008000000 */
[----:B------:R-:W-:Y:S01]  /*b800*/  UMOV UR34, UR26 ;  /* 0x0000001a00227c82 */ /* 0x000fe20008000000 */
[----:B------:R-:W-:Y:S01]  /*b810*/  UMOV UR36, UR28 ;  /* 0x0000001c00247c82 */ /* 0x000fe20008000000 */
[----:B------:R0:W-:Y:S01]  /*b820*/  UTMALDG.3D [UR24], [UR14], desc[UR22] ;  /* 0x000016180e0075b4 */ /* 0x0001e20008011000 */
[----:B------:R-:W-:Y:S01]  /*b830*/  UMOV UR9, UR25 ;  /* 0x0000001900097c82 */ /* 0x000fe20008000000 */
[----:B------:R-:W-:Y:S01]  /*b840*/  UMOV UR12, UR28 ;  /* 0x0000001c000c7c82 */ /* 0x000fe20008000000 */
[----:B------:R-:W-:Y:S01]  /*b850*/  UMOV UR11, UR35 ;  /* 0x00000023000b7c82 */ /* 0x000fe20008000000 */
[----:B------:R-:W-:Y:S01]  /*b860*/  UMOV UR10, UR18 ;  /* 0x00000012000a7c82 */ /* 0x000fe20008000000 */
[----:B------:R-:W-:-:S02]  /*b870*/  LOP3.LUT R5, R5, R20, RZ, 0x3c, !PT ;  /* 0x0000001405057212 */ /* 0x000fc400078e3cff */
[----:B------:R-:W-:Y:S01]  /*b880*/  SEL R14, R14, RZ, P0 ;  /* 0x000000ff0e0e7207 */ /* 0x000fe20000000000 */
[----:B------:R0:W-:Y:S01]  /*b890*/  UTMALDG.3D [UR16], [UR14], desc[UR22] ;  /* 0x000016100e0075b4 */ /* 0x0001e20008011000 */
[----:B------:R0:W-:Y:S01]  /*b8a0*/  UTMALDG.3D.MULTICAST [UR32], [UR40], UR13, desc[UR22] ;  /* 0x00001620280073b4 */ /* 0x0001e2000801180d */
[----:B------:R0:W-:Y:S02]  /*b8b0*/  UTMALDG.3D.MULTICAST [UR8], [UR40], UR13, desc[UR22] ;  /* 0x00001608280073b4 */ /* 0x0001e4000801180d */
[----:B0-----:R-:W-:Y:S05]  /*b8c0*/  @P1 BRA `(.L_x_272) ;  /* 0xfffffffc00141947 */ /* 0x001fea000383ffff */
.L_x_269:
[----:B------:R-:W-:Y:S05]  /*b8d0*/  BSYNC B1 ;  /* 0x0000000000017941 */ /* 0x000fea0003800000 */
.L_x_268:
[----:B------:R-:W-:Y:S01]  /*b8e0*/  LOP3.LUT P1, RZ, R9, 0xff, RZ, 0xc0, !PT ;  /* 0x000000ff09ff7812 */ /* 0x000fe2000782c0ff */
[----:B------:R-:W-:Y:S01]  /*b8f0*/  IMAD.IADD R3, R10, 0x1, R3 ;  /* 0x000000010a037824 */ /* 0x000fe200078e0203 */
[----:B------:R-:W-:Y:S01]  /*b900*/  IADD3 R16, P2, R16, UR30, RZ ;  /* 0x0000001e10107c10 */ /* 0x000fe2000ff5e0ff */
[----:B------:R-:W-:Y:S01]  /*b910*/  ULDC.64 UR8, c[0x0][0x650] ;  /* 0x0001940000087ab9 */ /* 0x000fe20000000a00 */
[----:B------:R-:W-:Y:S01]  /*b920*/  BSSY B1, `(.L_x_273) ;  /* 0x000006d000017945 */ /* 0x000fe20003800000 */
[----:B------:R-:W-:Y:S01]  /*b930*/  IMAD.MOV.U32 R20, RZ, RZ, -0x1 ;  /* 0xffffffffff147424 */ /* 0x000fe200078e00ff */
[----:B------:R-:W-:Y:S01]  /*b940*/  ISETP.GT.U32.AND P0, PT, R3, 0x1, PT ;  /* 0x000000010300780c */ /* 0x000fe20003f04070 */
[----:B------:R-:W-:Y:S01]  /*b950*/  IMAD.MOV.U32 R21, RZ, RZ, -0x1 ;  /* 0xffffffffff157424 */ /* 0x000fe200078e00ff */
[----:B------:R-:W-:Y:S02]  /*b960*/  SHF.R.U32.HI R4, RZ, 0x1, R3 ;  /* 0x00000001ff047819 */ /* 0x000fe40000011603 */
[----:B------:R-:W-:-:S02]  /*b970*/  ISETP.LT.U32.AND P0, PT, R10, 0x2, P0 ;  /* 0x000000020a00780c */ /* 0x000fc40000701070 */
[----:B------:R-:W-:Y:S01]  /*b980*/  IADD3.X R17, R17, UR7, RZ, P2, !PT ;  /* 0x0000000711117c10 */ /* 0x000fe200097fe4ff */
[----:B------:R-:W0:Y:S01]  /*b990*/  @P1 S2R R6, SR_CgaCtaId ;  /* 0x0000000000061919 */ /* 0x000e220000008800 */
[----:B------:R-:W-:Y:S02]  /*b9a0*/  @P1 MOV R5, 0x400 ;  /* 0x0000040000051802 */ /* 0x000fe40000000f00 */
[----:B------:R-:W-:Y:S02]  /*b9b0*/  ISETP.GE.U32.AND P2, PT, R16, UR8, PT ;  /* 0x0000000810007c0c */ /* 0x000fe4000bf46070 */
[----:B------:R-:W-:Y:S02]  /*b9c0*/  LOP3.LUT R4, R4, 0x1, RZ, 0xc0, !PT ;  /* 0x0000000104047812 */ /* 0x000fe400078ec0ff */
[----:B------:R-:W-:Y:S02]  /*b9d0*/  LOP3.LUT R3, R3, 0x1, RZ, 0xc0, !PT ;  /* 0x0000000103037812 */ /* 0x000fe400078ec0ff */
[----:B------:R-:W-:-:S02]  /*b9e0*/  PRMT R9, RZ, 0x7610, R9 ;  /* 0x00007610ff097816 */ /* 0x000fc40000000009 */
[----:B0-----:R-:W-:Y:S01]  /*b9f0*/  @P1 LEA R5, R6, R5, 0x18 ;  /* 0x0000000506051211 */ /* 0x001fe200078ec0ff */
[----:B------:R-:W-:-:S03]  /*ba00*/  IMAD.MOV.U32 R6, RZ, RZ, -0x1 ;  /* 0xffffffffff067424 */ /* 0x000fc600078e00ff */
[----:B------:R0:W-:Y:S01]  /*ba10*/  @P1 SYNCS.ARRIVE.TRANS64.A1T0 RZ, [R5+URZ+0x38], RZ ;  /* 0x000038ff05ff19a7 */ /* 0x0001e2000810003f */
[----:B------:R-:W-:-:S04]  /*ba20*/  ISETP.NE.U32.AND P1, PT, R4, 0x1, PT ;  /* 0x000000010400780c */ /* 0x000fc80003f25070 */
[----:B------:R-:W-:Y:S02]  /*ba30*/  ISETP.GT.U32.AND P1, PT, R10, 0x1, !P1 ;  /* 0x000000010a00780c */ /* 0x000fe40004f24070 */
[----:B0-----:R-:W-:Y:S02]  /*ba40*/  SEL R5, RZ, 0x1, !P0 ;  /* 0x00000001ff057807 */ /* 0x001fe40004000000 */
[----:B------:R-:W-:Y:S02]  /*ba50*/  ISETP.GE.U32.AND.EX P0, PT, R17, UR9, PT, P2 ;  /* 0x0000000911007c0c */ /* 0x000fe4000bf06120 */
[----:B------:R-:W-:-:S04]  /*ba60*/  SEL R4, RZ, 0x1, !P1 ;  /* 0x00000001ff047807 */ /* 0x000fc80004800000 */
[----:B------:R-:W-:Y:S02]  /*ba70*/  LOP3.LUT R0, R4, R0, R5, 0x96, !PT ;  /* 0x0000000004007212 */ /* 0x000fe400078e9605 */
[----:B------:R-:W-:-:S05]  /*ba80*/  PRMT R4, RZ, 0x7610, R4 ;  /* 0x00007610ff047816 */ /* 0x000fca0000000004 */
[----:B------:R-:W-:Y:S05]  /*ba90*/  @P0 BRA `(.L_x_274) ;  /* 0x0000000400540947 */ /* 0x000fea0003800000 */
[----:B------:R-:W0:Y:S01]  /*baa0*/  S2R R15, SR_CTAID.X ;  /* 0x00000000000f7919 */ /* 0x000e220000002500 */
[----:B------:R-:W-:Y:S01]  /*bab0*/  ULDC.64 UR8, c[0x0][0x628] ;  /* 0x00018a0000087ab9 */ /* 0x000fe20000000a00 */
[----:B------:R-:W-:Y:S01]  /*bac0*/  ULDC UR11, c[0x0][0x630] ;  /* 0x00018c00000b7ab9 */ /* 0x000fe20000000800 */
[----:B------:R-:W-:Y:S01]  /*bad0*/  ISETP.NE.U32.AND P0, PT, RZ, UR8, PT ;  /* 0x00000008ff007c0c */ /* 0x000fe2000bf05070 */
[----:B------:R-:W1:Y:S01]  /*bae0*/  S2R R20, SR_CTAID.Y ;  /* 0x0000000000147919 */ /* 0x000e620000002600 */
[----:B------:R-:W-:Y:S01]  /*baf0*/  ULDC UR12, c[0x0][0x150] ;  /* 0x00005400000c7ab9 */ /* 0x000fe20000000800 */
[----:B------:R-:W-:Y:S01]  /*bb00*/  IMAD.MOV.U32 R4, RZ, RZ, R16 ;  /* 0x000000ffff047224 */ /* 0x000fe200078e0010 */
[----:B------:R-:W-:Y:S01]  /*bb10*/  ISETP.NE.AND.EX P0, PT, RZ, UR9, PT, P0 ;  /* 0x00000009ff007c0c */ /* 0x000fe2000bf05300 */
[----:B------:R-:W-:Y:S01]  /*bb20*/  IMAD.MOV.U32 R5, RZ, RZ, R17 ;  /* 0x000000ffff057224 */ /* 0x000fe200078e0011 */
[----:B0-----:R-:W-:-:S11]  /*bb30*/  I2FP.F32.U32 R22, R15 ;  /* 0x0000000f00167245 */ /* 0x001fd60000201000 */
[----:B------:R-:W-:Y:S05]  /*bb40*/  @!P0 BRA `(.L_x_275) ;  /* 0x0000000000288947 */ /* 0x000fea0003800000 */
[----:B------:R-:W-:Y:S02]  /*bb50*/  ULDC UR10, c[0x0][0x634] ;  /* 0x00018d00000a7ab9 */ /* 0x000fe40000000800 */
[----:B------:R-:W-:-:S05]  /*bb60*/  IADD3 R5, P0, R16, UR10, RZ ;  /* 0x0000000a10057c10 */ /* 0x000fca000ff1e0ff */
[----:B------:R-:W-:-:S04]  /*bb70*/  IMAD.X R21, RZ, RZ, R17, P0 ;  /* 0x000000ffff157224 */ /* 0x000fc800000e0611 */
[----:B------:R-:W-:-:S04]  /*bb80*/  IMAD.WIDE.U32 R6, R21, UR8, RZ ;  /* 0x0000000815067c25 */ /* 0x000fc8000f8e00ff */
[----:B------:R-:W-:-:S04]  /*bb90*/  IMAD.WIDE.U32 R6, P0, R5, UR9, R6 ;  /* 0x0000000905067c25 */ /* 0x000fc8000f800006 */
[----:B------:R-:W-:-:S04]  /*bba0*/  IMAD.WIDE.U32 R4, R5, UR8, RZ ;  /* 0x0000000805047c25 */ /* 0x000fc8000f8e00ff */
[----:B------:R-:W-:Y:S01]  /*bbb0*/  IMAD.MOV.U32 R4, RZ, RZ, R7 ;  /* 0x000000ffff047224 */ /* 0x000fe200078e0007 */
[----:B------:R-:W-:Y:S01]  /*bbc0*/  IADD3 RZ, P1, R5, R6, RZ ;  /* 0x0000000605ff7210 */ /* 0x000fe20007f3e0ff */
[----:B------:R-:W-:-:S04]  /*bbd0*/  IMAD.X R5, RZ, RZ, RZ, P0 ;  /* 0x000000ffff057224 */ /* 0x000fc800000e06ff */
[----:B------:R-:W-:-:S08]  /*bbe0*/  IMAD.WIDE.U32.X R4, R21, UR9, R4, P1 ;  /* 0x0000000915047c25 */ /* 0x000fd000088e0404 */
.L_x_275:
[--C-:B------:R-:W-:Y:S01]  /*bbf0*/  SHF.R.U64 R14, R4, UR11, R5.reuse ;  /* 0x0000000b040e7c19 */ /* 0x100fe20008001205 */
[----:B------:R-:W-:Y:S01]  /*bc00*/  FMUL R22, R22, UR12 ;  /* 0x0000000c16167c20 */ /* 0x000fe20008400000 */
[----:B------:R-:W-:Y:S01]  /*bc10*/  SHF.R.U32.HI R4, RZ, UR11, R5 ;  /* 0x0000000bff047c19 */ /* 0x000fe20008011605 */
[----:B------:R-:W0:Y:S01]  /*bc20*/  LDC R6, c[0x0][0x144] ;  /* 0x00005100ff067b82 */ /* 0x000e220000000800 */
[----:B------:R-:W-:Y:S01]  /*bc30*/  IADD3 R5, P0, RZ, -R14, RZ ;  /* 0x8000000eff057210 */ /* 0x000fe20007f1e0ff */
[----:B------:R-:W-:Y:S01]  /*bc40*/  ULDC UR10, c[0x0][0x154] ;  /* 0x00005500000a7ab9 */ /* 0x000fe20000000800 */
[----:B-1----:R-:W-:Y:S01]  /*bc50*/  I2FP.F32.U32 R7, R20 ;  /* 0x0000001400077245 */ /* 0x002fe20000201000 */
[----:B------:R-:W1:Y:S01]  /*bc60*/  F2I.U32.TRUNC.NTZ R22, R22 ;  /* 0x0000001600167305 */ /* 0x000e62000020f000 */
[----:B------:R-:W-:Y:S01]  /*bc70*/  ULDC.64 UR8, c[0x0][0x620] ;  /* 0x0001880000087ab9 */ /* 0x000fe20000000a00 */
[----:B------:R-:W-:Y:S01]  /*bc80*/  IMAD.X R4, RZ, RZ, ~R4, P0 ;  /* 0x000000ffff047224 */ /* 0x000fe200000e0e04 */
[----:B------:R-:W-:Y:S01]  /*bc90*/  ISETP.NE.AND P2, PT, R2, 0x1, PT ;  /* 0x000000010200780c */ /* 0x000fe20003f45270 */
[----:B------:R-:W-:Y:S01]  /*bca0*/  FMUL R23, R7, UR10 ;  /* 0x0000000a07177c20 */ /* 0x000fe20008400000 */
[----:B------:R-:W2:Y:S01]  /*bcb0*/  LDC R25, c[0x0][0x148] ;  /* 0x00005200ff197b82 */ /* 0x000ea20000000800 */
[----:B------:R-:W-:Y:S01]  /*bcc0*/  IMAD R4, R4, UR8, RZ ;  /* 0x0000000804047c24 */ /* 0x000fe2000f8e02ff */
[----:B------:R-:W-:-:S02]  /*bcd0*/  ULDC.64 UR10, c[0x0][0x640] ;  /* 0x00019000000a7ab9 */ /* 0x000fc40000000a00 */
[----:B------:R-:W-:Y:S01]  /*bce0*/  ISETP.NE.U32.AND P0, PT, RZ, UR10, PT ;  /* 0x0000000aff007c0c */ /* 0x000fe2000bf05070 */
[----:B------:R-:W3:Y:S01]  /*bcf0*/  F2I.U32.TRUNC.NTZ R23, R23 ;  /* 0x0000001700177305 */ /* 0x000ee2000020f000 */
[C---:B------:R-:W-:Y:S02]  /*bd00*/  IMAD R7, R5.reuse, UR9, R4 ;  /* 0x0000000905077c24 */ /* 0x040fe4000f8e0204 */
[----:B------:R-:W-:Y:S01]  /*bd10*/  IMAD.WIDE.U32 R4, R5, UR8, R16 ;  /* 0x0000000805047c25 */ /* 0x000fe2000f8e0010 */
[----:B------:R-:W-:Y:S01]  /*bd20*/  ULDC UR8, c[0x0][0x618] ;  /* 0x0001860000087ab9 */ /* 0x000fe20000000800 */
[----:B------:R-:W-:Y:S02]  /*bd30*/  ISETP.NE.AND.EX P0, PT, RZ, UR11, PT, P0 ;  /* 0x0000000bff007c0c */ /* 0x000fe4000bf05300 */
[----:B------:R-:W-:Y:S02]  /*bd40*/  IMAD.IADD R5, R5, 0x1, R7 ;  /* 0x0000000105057824 */ /* 0x000fe400078e0207 */
[----:B-1----:R-:W-:-:S03]  /*bd50*/  IMAD.MOV R22, RZ, RZ, -R22 ;  /* 0x000000ffff167224 */ /* 0x002fc600078e0a16 */
[----:B------:R-:W-:Y:S01]  /*bd60*/  SHF.R.U64 R21, R4, UR8, R5 ;  /* 0x0000000804157c19 */ /* 0x000fe20008001205 */
[----:B0-----:R-:W-:Y:S01]  /*bd70*/  IMAD R15, R6, R22, R15 ;  /* 0x00000016060f7224 */ /* 0x001fe200078e020f */
[----:B------:R-:W-:Y:S01]  /*bd80*/  SHF.R.U32.HI R4, RZ, UR8, R5 ;  /* 0x00000008ff047c19 */ /* 0x000fe20008011605 */
[----:B------:R-:W-:Y:S01]  /*bd90*/  ULDC UR8, c[0x0][0x608] ;  /* 0x0001820000087ab9 */ /* 0x000fe20000000800 */
[----:B---3--:R-:W-:Y:S02]  /*bda0*/  IMAD.MOV R6, RZ, RZ, -R23 ;  /* 0x000000ffff067224 */ /* 0x008fe400078e0a17 */
[--C-:B------:R-:W-:Y:S02]  /*bdb0*/  SHF.R.U64 R22, R21, UR8, R4.reuse ;  /* 0x0000000815167c19 */ /* 0x100fe40008001204 */
[----:B------:R-:W-:Y:S01]  /*bdc0*/  SHF.R.U32.HI R5, RZ, UR8, R4 ;  /* 0x00000008ff057c19 */ /* 0x000fe20008011604 */
[----:B------:R-:W-:Y:S01]  /*bdd0*/  ULDC UR8, c[0x0][0x658] ;  /* 0x0001960000087ab9 */ /* 0x000fe20000000800 */
[----:B--2---:R-:W-:-:S02]  /*bde0*/  @P2 IMAD R15, R25, R6, R20 ;  /* 0x00000006190f2224 */ /* 0x004fc400078e0214 */
[--C-:B------:R-:W-:Y:S02]  /*bdf0*/  SHF.R.U64 R20, R22, UR8, R5.reuse ;  /* 0x0000000816147c19 */ /* 0x100fe40008001205 */
[----:B------:R-:W-:-:S03]  /*be00*/  SHF.R.U32.HI R23, RZ, UR8, R5 ;  /* 0x00000008ff177c19 */ /* 0x000fc60008011605 */
[----:B------:R-:W-:Y:S02]  /*be10*/  IMAD.MOV.U32 R6, RZ, RZ, R20 ;  /* 0x000000ffff067224 */ /* 0x000fe400078e0014 */
[----:B------:R-:W-:Y:S01]  /*be20*/  IMAD.MOV.U32 R5, RZ, RZ, R23 ;  /* 0x000000ffff057224 */ /* 0x000fe200078e0017 */
[----:B------:R-:W-:Y:S06]  /*be30*/  @!P0 BRA `(.L_x_276) ;  /* 0x00000000002c8947 */ /* 0x000fec0003800000 */
        /* <DEDUP_REMOVED lines=9> */
[----:B------:R-:W-:-:S04]  /*bed0*/  IMAD.WIDE.U32.X R4, R23, UR11, R4, P1 ;  /* 0x0000000b17047c25 */ /* 0x000fc800088e0404 */
[----:B------:R-:W-:-:S07]  /*bee0*/  IMAD.MOV.U32 R6, RZ, RZ, R4 ;  /* 0x000000ffff067224 */ /* 0x000fce00078e0004 */
.L_x_276:
[----:B------:R-:W-:Y:S01]  /*bef0*/  ULDC UR8, c[0x0][0x648] ;  /* 0x0001920000087ab9 */ /* 0x000fe20000000800 */
[----:B------:R-:W-:Y:S01]  /*bf00*/  LOP3.LUT R4, R22, UR6, RZ, 0xc0, !PT ;  /* 0x0000000616047c12 */ /* 0x000fe2000f8ec0ff */
[----:B------:R-:W-:Y:S01]  /*bf10*/  ULDC UR9, c[0x0][0x610] ;  /* 0x0001840000097ab9 */ /* 0x000fe20000000800 */
[----:B------:R-:W-:Y:S01]  /*bf20*/  SHF.R.U64 R5, R6, UR8, R5 ;  /* 0x0000000806057c19 */ /* 0x000fe20008001205 */
[----:B------:R-:W-:Y:S01]  /*bf30*/  ULDC UR8, c[0x0][0x638] ;  /* 0x00018e0000087ab9 */ /* 0x000fe20000000800 */
[----:B------:R-:W-:Y:S01]  /*bf40*/  LOP3.LUT R21, R21, UR4, RZ, 0xc0, !PT ;  /* 0x0000000415157c12 */ /* 0x000fe2000f8ec0ff */
[----:B------:R-:W-:Y:S02]  /*bf50*/  IMAD.MOV.U32 R6, RZ, RZ, R14 ;  /* 0x000000ffff067224 */ /* 0x000fe400078e000e */
[----:B------:R-:W-:Y:S02]  /*bf60*/  IMAD.MOV R7, RZ, RZ, -R5 ;  /* 0x000000ffff077224 */ /* 0x000fe400078e0a05 */
[----:B------:R-:W-:-:S02]  /*bf70*/  IMAD R4, R5, UR5, R4 ;  /* 0x0000000505047c24 */ /* 0x000fc4000f8e0204 */
[----:B------:R-:W-:Y:S01]  /*bf80*/  IMAD R20, R7, UR8, R20 ;  /* 0x0000000807147c24 */ /* 0x000fe2000f8e0214 */
[----:B------:R-:W-:Y:S01]  /*bf90*/  ULDC UR8, c[0x0][0x600] ;  /* 0x0001800000087ab9 */ /* 0x000fe20000000800 */
[----:B------:R-:W-:Y:S02]  /*bfa0*/  IMAD R15, R4, UR9, R15 ;  /* 0x00000009040f7c24 */ /* 0x000fe4000f8e020f */
[----:B------:R-:W-:Y:S02]  /*bfb0*/  IMAD R20, R20, UR8, R21 ;  /* 0x0000000814147c24 */ /* 0x000fe4000f8e0215 */
[----:B------:R-:W-:-:S03]  /*bfc0*/  IMAD.MOV.U32 R4, RZ, RZ, 0x1 ;  /* 0x00000001ff047424 */ /* 0x000fc600078e00ff */
[----:B------:R-:W-:Y:S02]  /*bfd0*/  SEL R21, R20, R15, !P2 ;  /* 0x0000000f14157207 */ /* 0x000fe40005000000 */
[----:B------:R-:W-:-:S07]  /*bfe0*/  SEL R20, R15, R20, !P2 ;  /* 0x000000140f147207 */ /* 0x000fce0005000000 */
.L_x_274:
[----:B------:R-:W-:Y:S05]  /*bff0*/  BSYNC B1 ;  /* 0x0000000000017941 */ /* 0x000fea0003800000 */
.L_x_273:
[----:B------:R-:W-:-:S13]  /*c000*/  LOP3.LUT P0, RZ, R4, 0xff, RZ, 0xc0, !PT ;  /* 0x000000ff04ff7812 */ /* 0x000fda000780c0ff */
[----:B------:R-:W-:Y:S05]  /*c010*/  @P0 BRA `(.L_x_277) ;  /* 0xfffffff400080947 */ /* 0x000fea000383ffff */
[----:B------:R-:W-:Y:S05]  /*c020*/  BSYNC B0 ;  /* 0x0000000000007941 */ /* 0x000fea0003800000 */
.L_x_266:
[----:B------:R-:W-:-:S03]  /*c030*/  UMOV UR8, 0xffffffff ;  /* 0xffffffff00087882 */ /* 0x000fc60000000000 */
[----:B------:R-:W-:Y:S05]  /*c040*/  BRA.DIV UR8, `(.L_x_278) ;  /* 0x0000000208cc7947 */ /* 0x000fea000b800000 */
[----:B------:R-:W-:-:S13]  /*c050*/  ELECT P6, URZ, PT ;  /* 0x00000000003f782f */ /* 0x000fda00038c0000 */
.L_x_290:
[----:B------:R-:W-:Y:S04]  /*c060*/  BSSY B0, `(.L_x_279) ;  /* 0x0000019000007945 */ /* 0x000fe80003800000 */
[----:B------:R-:W-:Y:S05]  /*c070*/  @!P6 BRA `(.L_x_280) ;  /* 0x00000000005ce947 */ /* 0x000fea0003800000 */
[----:B------:R-:W-:-:S04]  /*c080*/  LOP3.LUT R19, R19, 0x2, RZ, 0xfc, !PT ;  /* 0x0000000213137812 */ /* 0x000fc800078efcff */
[----:B------:R-:W-:-:S13]  /*c090*/  ISETP.NE.AND P0, PT, R19, 0x3, PT ;  /* 0x000000031300780c */ /* 0x000fda0003f05270 */
[----:B------:R-:W-:Y:S05]  /*c0a0*/  @!P0 BRA `(.L_x_281) ;  /* 0x0000000000048947 */ /* 0x000fea0003800000 */
[----:B------:R-:W-:Y:S01]  /*c0b0*/  BPT.TRAP 0x1 ;  /* 0x000000040000795c */ /* 0x000fe20000300000 */
.L_x_281:
[----:B------:R-:W0:Y:S01]  /*c0c0*/  S2R R5, SR_CgaCtaId ;  /* 0x0000000000057919 */ /* 0x000e220000008800 */
[----:B------:R-:W-:Y:S02]  /*c0d0*/  MOV R2, 0x400 ;  /* 0x0000040000027802 */ /* 0x000fe40000000f00 */
[----:B------:R-:W-:Y:S02]  /*c0e0*/  SHF.L.U32 R4, R0, 0x1f, RZ ;  /* 0x0000001f00047819 */ /* 0x000fe400000006ff */
[----:B0-----:R-:W-:-:S05]  /*c0f0*/  LEA R2, R5, R2, 0x18 ;  /* 0x0000000205027211 */ /* 0x001fca00078ec0ff */
[----:B------:R-:W-:-:S04]  /*c100*/  VIADD R2, R2, 0x10 ;  /* 0x0000001002027836 */ /* 0x000fc80000000000 */
[C---:B------:R-:W-:Y:S02]  /*c110*/  IMAD R7, R3.reuse, 0x8, R2 ;  /* 0x0000000803077824 */ /* 0x040fe400078e0202 */
[----:B------:R-:W-:Y:S02]  /*c120*/  VIADD R3, R3, 0x1 ;  /* 0x0000000103037836 */ /* 0x000fe40000000000 */
[----:B------:R-:W0:Y:S03]  /*c130*/  SYNCS.PHASECHK.TRANS64.TRYWAIT P0, [R7+URZ], R4 ;  /* 0x00000004070075a7 */ /* 0x000e26000800017f */
[----:B------:R-:W-:-:S04]  /*c140*/  ISETP.NE.AND P1, PT, R3, 0x2, PT ;  /* 0x000000020300780c */ /* 0x000fc80003f25270 */
[----:B------:R-:W-:Y:S02]  /*c150*/  SEL R5, RZ, 0x1, P1 ;  /* 0x00000001ff057807 */ /* 0x000fe40000800000 */
[----:B------:R-:W-:Y:S02]  /*c160*/  SEL R3, R3, RZ, P1 ;  /* 0x000000ff03037207 */ /* 0x000fe40000800000 */
[----:B------:R-:W-:Y:S01]  /*c170*/  LOP3.LUT R0, R0, R5, RZ, 0x3c, !PT ;  /* 0x0000000500007212 */ /* 0x000fe200078e3cff */
[----:B0-----:R-:W-:Y:S06]  /*c180*/  @!P0 BRA `(.L_x_282) ;  /* 0x00000000009c8947 */ /* 0x001fec0003800000 */
.L_x_291:
[----:B------:R-:W-:Y:S01]  /*c190*/  IMAD R3, R3, 0x8, R2 ;  /* 0x0000000803037824 */ /* 0x000fe200078e0202 */
[----:B------:R-:W-:-:S07]  /*c1a0*/  SHF.L.U32 R0, R0, 0x1f, RZ ;  /* 0x0000001f00007819 */ /* 0x000fce00000006ff */
.L_x_283:
[----:B-1----:R1:W2:Y:S02]  /*c1b0*/  SYNCS.PHASECHK.TRANS64.TRYWAIT P0, [R3+URZ], R0 ;  /* 0x00000000030075a7 */ /* 0x0022a4000800017f */
[----:B--2---:R-:W-:Y:S05]  /*c1c0*/  @!P0 NANOSLEEP.SYNCS 0x989680 ;  /* 0x009896800000895d */ /* 0x004fea0003900000 */
[----:B------:R-:W2:Y:S02]  /*c1d0*/  @!P0 SYNCS.PHASECHK.TRANS64 P0, [R3+URZ], R0 ;  /* 0x00000000030085a7 */ /* 0x000ea4000800007f */
[----:B--2---:R-:W-:Y:S05]  /*c1e0*/  @!P0 BRA `(.L_x_283) ;  /* 0xfffffffc00f08947 */ /* 0x004fea000383ffff */
.L_x_280:
[----:B------:R-:W-:Y:S05]  /*c1f0*/  BSYNC B0 ;  /* 0x0000000000007941 */ /* 0x000fea0003800000 */
.L_x_279:
[----:B------:R-:W-:Y:S05]  /*c200*/  EXIT ;  /* 0x000000000000794d */ /* 0x000fea0003800000 */
.L_x_21:
[----:B----4-:R4:W0:Y:S02]  /*c210*/  SYNCS.PHASECHK.TRANS64.TRYWAIT P1, [R3+URZ], R0 ;  /* 0x00000000030075a7 */ /* 0x010824000802017f */
[----:B0-----:R-:W-:Y:S05]  /*c220*/  @!P1 NANOSLEEP.SYNCS 0x989680 ;  /* 0x009896800000995d */ /* 0x001fea0003900000 */
[----:B------:R-:W0:Y:S02]  /*c230*/  @!P1 SYNCS.PHASECHK.TRANS64 P1, [R3+URZ], R0 ;  /* 0x00000000030095a7 */ /* 0x000e24000802007f */
[----:B0-----:R-:W-:Y:S05]  /*c240*/  @!P1 BRA `(.L_x_21) ;  /* 0xfffffffc00f09947 */ /* 0x001fea000383ffff */
[----:B------:R-:W-:Y:S05]  /*c250*/  BRA `(.L_x_20) ;  /* 0xffffff50009c7947 */ /* 0x000fea000383ffff */
.L_x_26:
[----:B-1----:R1:W3:Y:S02]  /*c260*/  SYNCS.PHASECHK.TRANS64.TRYWAIT P1, [R5+URZ], R4 ;  /* 0x00000004050075a7 */ /* 0x0022e4000802017f */
[----:B---3--:R-:W-:Y:S05]  /*c270*/  @!P1 NANOSLEEP.SYNCS 0x989680 ;  /* 0x009896800000995d */ /* 0x008fea0003900000 */
[----:B------:R-:W3:Y:S02]  /*c280*/  @!P1 SYNCS.PHASECHK.TRANS64 P1, [R5+URZ], R4 ;  /* 0x00000004050095a7 */ /* 0x000ee4000802007f */
[----:B---3--:R-:W-:Y:S05]  /*c290*/  @!P1 BRA `(.L_x_26) ;  /* 0xfffffffc00f09947 */ /* 0x008fea000383ffff */
[----:B------:R-:W-:Y:S05]  /*c2a0*/  BRA `(.L_x_25) ;  /* 0xffffff6800d07947 */ /* 0x000fea000383ffff */
.L_x_267:
[----:B------:R-:W-:Y:S01]  /*c2b0*/  BSSY B1, `(.L_x_284) ;  /* 0x0000006000017945 */ /* 0x000fe20003800000 */
[----:B------:R-:W-:-:S07]  /*c2c0*/  IMAD.MOV.U32 R15, RZ, RZ, -0x1 ;  /* 0xffffffffff0f7424 */ /* 0x000fce00078e00ff */
[----:B------:R-:W-:Y:S05]  /*c2d0*/  WARPSYNC.COLLECTIVE R15, `(.L_x_285) ;  /* 0x000000000f0c7348 */ /* 0x000fea0003c00000 */
[----:B------:R-:W-:Y:S02]  /*c2e0*/  ELECT P6, UR62, PT ;  /* 0x00000000003e782f */ /* 0x000fe400038c0000 */
[----:B------:R-:W-:Y:S01]  /*c2f0*/  MOV R14, UR62 ;  /* 0x0000003e000e7c02 */ /* 0x000fe20008000f00 */
[----:B------:R-:W-:Y:S10]  /*c300*/  ENDCOLLECTIVE ;  /* 0x000000000000791b */ /* 0x000ff40003800000 */
.L_x_285:
[----:B------:R-:W-:Y:S05]  /*c310*/  BSYNC B1 ;  /* 0x0000000000017941 */ /* 0x000fea0003800000 */
.L_x_284:
[----:B------:R-:W-:Y:S05]  /*c320*/  BRA `(.L_x_286) ;  /* 0xfffffff000507947 */ /* 0x000fea000383ffff */
.L_x_270:
[----:B0-----:R0:W1:Y:S02]  /*c330*/  SYNCS.PHASECHK.TRANS64.TRYWAIT P0, [R20+URZ+0x10], R7 ;  /* 0x00001007140075a7 */ /* 0x001064000800017f */
[----:B-1----:R-:W-:Y:S05]  /*c340*/  @!P0 NANOSLEEP.SYNCS 0x989680 ;  /* 0x009896800000895d */ /* 0x002fea0003900000 */
[----:B------:R-:W1:Y:S02]  /*c350*/  @!P0 SYNCS.PHASECHK.TRANS64 P0, [R20+URZ+0x10], R7 ;  /* 0x00001007140085a7 */ /* 0x000e64000800007f */
[----:B-1----:R-:W-:Y:S05]  /*c360*/  @!P0 BRA `(.L_x_270) ;  /* 0xfffffffc00f08947 */ /* 0x002fea000383ffff */
[----:B------:R-:W-:Y:S05]  /*c370*/  BRA `(.L_x_287) ;  /* 0xfffffff0008c7947 */ /* 0x000fea000383ffff */
.L_x_278:
[----:B------:R-:W-:Y:S01]  /*c380*/  BSSY B0, `(.L_x_288) ;  /* 0x0000006000007945 */ /* 0x000fe20003800000 */
[----:B------:R-:W-:-:S07]  /*c390*/  IMAD.MOV.U32 R15, RZ, RZ, -0x1 ;  /* 0xffffffffff0f7424 */ /* 0x000fce00078e00ff */
[----:B------:R-:W-:Y:S05]  /*c3a0*/  WARPSYNC.COLLECTIVE R15, `(.L_x_289) ;  /* 0x000000000f0c7348 */ /* 0x000fea0003c00000 */
[----:B------:R-:W-:Y:S02]  /*c3b0*/  ELECT P6, UR62, PT ;  /* 0x00000000003e782f */ /* 0x000fe400038c0000 */
[----:B------:R-:W-:Y:S01]  /*c3c0*/  MOV R14, UR62 ;  /* 0x0000003e000e7c02 */ /* 0x000fe20008000f00 */
[----:B------:R-:W-:Y:S10]  /*c3d0*/  ENDCOLLECTIVE ;  /* 0x000000000000791b */ /* 0x000ff40003800000 */
.L_x_289:
[----:B------:R-:W-:Y:S05]  /*c3e0*/  BSYNC B0 ;  /* 0x0000000000007941 */ /* 0x000fea0003800000 */
.L_x_288:
[----:B------:R-:W-:Y:S05]  /*c3f0*/  BRA `(.L_x_290) ;  /* 0xfffffffc00187947 */ /* 0x000fea000383ffff */
.L_x_282:
[----:B0-----:R0:W1:Y:S02]  /*c400*/  SYNCS.PHASECHK.TRANS64.TRYWAIT P0, [R7+URZ], R4 ;  /* 0x00000004070075a7 */ /* 0x001064000800017f */
[----:B-1----:R-:W-:Y:S05]  /*c410*/  @!P0 NANOSLEEP.SYNCS 0x989680 ;  /* 0x009896800000895d */ /* 0x002fea0003900000 */
[----:B------:R-:W1:Y:S02]  /*c420*/  @!P0 SYNCS.PHASECHK.TRANS64 P0, [R7+URZ], R4 ;  /* 0x00000004070085a7 */ /* 0x000e64000800007f */
[----:B-1----:R-:W-:Y:S05]  /*c430*/  @!P0 BRA `(.L_x_282) ;  /* 0xfffffffc00f08947 */ /* 0x002fea000383ffff */
[----:B------:R-:W-:Y:S05]  /*c440*/  BRA `(.L_x_291) ;  /* 0xfffffffc00507947 */ /* 0x000fea000383ffff */
.L_x_292:
[----:B------:R-:W-:-:S00]  /*c450*/  BRA `(.L_x_292) ;  /* 0xfffffffc00fc7947 */ /* 0x000fc0000383ffff */
[----:B------:R-:W-:-:S00]  /*c460*/  NOP ;  /* 0x0000000000007918 */ /* 0x000fc00000000000 */
        /* <DEDUP_REMOVED lines=9> */
.L_x_293:


//--------------------- .nv.global.init           --------------------------
	.section	.nv.global.init,"aw",@progbits
.nv.global.init:
	.type		$str$22,@object
	.size		$str$22,($str$23 - $str$22)
$str$22:
        /*0000*/ 	.byte	0x6b, 0x5f, 0x74, 0x69, 0x6c, 0x65, 0x5f, 0x63, 0x6f, 0x75, 0x6e, 0x74, 0x20, 0x3e, 0x3d, 0x20
        /*0010*/ 	.byte	0x31, 0x00
	.type		$str$23,@object
	.size		$str$23,(__unnamed_1 - $str$23)
$str$23:
        /*0012*/ 	.byte	0x2f, 0x74, 0x6d, 0x70, 0x2f, 0x63, 0x75, 0x74, 0x6c, 0x61, 0x73, 0x73, 0x5f, 0x73, 0x77, 0x65
        /*0022*/ 	.byte	0x65, 0x70, 0x5f, 0x73, 0x72, 0x63, 0x2f, 0x69, 0x6e, 0x63, 0x6c, 0x75, 0x64, 0x65, 0x2f, 0x63
        /*0032*/ 	.byte	0x75, 0x74, 0x6c, 0x61, 0x73, 0x73, 0x2f, 0x67, 0x65, 0x6d, 0x6d, 0x2f, 0x63, 0x6f, 0x6c, 0x6c
        /*0042*/ 	.byte	0x65, 0x63, 0x74, 0x69, 0x76, 0x65, 0x2f, 0x73, 0x6d, 0x39, 0x30, 0x5f, 0x6d, 0x6d, 0x61, 0x5f
        /*0052*/ 	.byte	0x74, 0x6d, 0x61, 0x5f, 0x67, 0x6d, 0x6d, 0x61, 0x5f, 0x73, 0x73, 0x5f, 0x77, 0x61, 0x72, 0x70
        /*0062*/ 	.byte	0x73, 0x70, 0x65, 0x63, 0x69, 0x61, 0x6c, 0x69, 0x7a, 0x65, 0x64, 0x2e, 0x68, 0x70, 0x70, 0x00
	.type		__unnamed_1,@object
	.size		__unnamed_1,(.L_0 - __unnamed_1)
__unnamed_1:
        /*0072*/ 	.byte	0x76, 0x6f, 0x69, 0x64, 0x20, 0x63, 0x75, 0x74, 0x6c, 0x61, 0x73, 0x73, 0x3a, 0x3a, 0x67, 0x65
        /* <DEDUP_REMOVED lines=172> */
        /*0b42*/ 	.byte	0x74, 0x65, 0x3a, 0x3a, 0x69, 0x64, 0x65, 0x6e, 0x74, 0x69, 0x74, 0x79, 0x5d, 0x00
.L_0:


//--------------------- .nv.shared._ZN7cutlass13device_kernelINS_4gemm6kernel13GemmUniversalIN4cute5tupleIJiiiiEEENS1_10collective13CollectiveMmaINS1_34MainloopSm90TmaGmmaWarpSpecializedILi2ENS5_IJNS4_1CILi2EEENSA_ILi1EEESC_EEENS1_35KernelTmaWarpSpecializedCooperativeEEENS5_IJNSA_ILi128EEENSA_ILi224EEENSA_ILi256EEEEEEaNS5_IJlSC_lEEEaSK_NS4_8TiledMMAINS4_8MMA_AtomIJNS4_4SM904GMMA26MMA_64x32x32_S32S8S8_SS_TNEEEENS4_6LayoutISD_NS5_IJSC_NSA_ILi0EEESS_EEEEENS5_IJNS4_10UnderscoreESV_SV_EEEEENS4_13SM90_TMA_LOADENS4_14ComposedLayoutINS4_7SwizzleILi3ELi4ELi3EEENS4_18smem_ptr_flag_bitsILi8EEENSR_INS5_IJNSA_ILi8EEESG_EEENS5_IJSG_SC_EEEEEEEvNS4_8identityENS4_23SM90_TMA_LOAD_MULTICASTES18_vS19_EENS_8epilogue10collective6detail29Sm90TmaWarpSpecializedAdapterINS1D_15DefaultEpilogueIaSK_SK_NS1C_6thread17LinearCombinationIaLi1EiiLNS1H_9ScaleType4KindE0ELNS_15FloatRoundStyleE2EaEENS1_15EpilogueDefaultEEEEEvvEEEEvNT_6ParamsE --------------------------
	.section	.nv.shared._ZN7cutlass13device_kernelINS_4gemm6kernel13GemmUniversalIN4cute5tupleIJiiiiEEENS1_10collective13CollectiveMmaINS1_34MainloopSm90TmaGmmaWarpSpecializedILi2ENS5_IJNS4_1CILi2EEENSA_ILi1EEESC_EEENS1_35KernelTmaWarpSpecializedCooperativeEEENS5_IJNSA_ILi128EEENSA_ILi224EEENSA_ILi256EEEEEEaNS5_IJlSC_lEEEaSK_NS4_8TiledMMAINS4_8MMA_AtomIJNS4_4SM904GMMA26MMA_64x32x32_S32S8S8_SS_TNEEEENS4_6LayoutISD_NS5_IJSC_NSA_ILi0EEESS_EEEEENS5_IJNS4_10UnderscoreESV_SV_EEEEENS4_13SM90_TMA_LOADENS4_14ComposedLayoutINS4_7SwizzleILi3ELi4ELi3EEENS4_18smem_ptr_flag_bitsILi8EEENSR_INS5_IJNSA_ILi8EEESG_EEENS5_IJSG_SC_EEEEEEEvNS4_8identityENS4_23SM90_TMA_LOAD_MULTICASTES18_vS19_EENS_8epilogue10collective6detail29Sm90TmaWarpSpecializedAdapterINS1D_15DefaultEpilogueIaSK_SK_NS1C_6thread17LinearCombinationIaLi1EiiLNS1H_9ScaleType4KindE0ELNS_15FloatRoundStyleE2EaEENS1_15EpilogueDefaultEEEEEvvEEEEvNT_6ParamsE,"aw",@nobits
	.sectionflags	@""
	.align	16
	.zero		1024


//--------------------- .nv.shared.reserved.0     --------------------------
	.section	.nv.shared.reserved.0,"aw",@nobits
	.weak		__nv_reservedSMEM_offset_0_alias
	.size		__nv_reservedSMEM_offset_0_alias, 0, 0
	.other		__nv_reservedSMEM_offset_0_alias,@"STO_CUDA_RESERVED_SHARED STV_DEFAULT"
__nv_reservedSMEM_offset_0_alias:
	.zero		0


//--------------------- .nv.global                --------------------------
	.section	.nv.global,"aw",@nobits
.nv.global:
	.type		_ZN40_INTERNAL_ec097b89_4_k_cu_e37f34bd_177254cute1_E,@object
	.size		_ZN40_INTERNAL_ec097b89_4_k_cu_e37f34bd_177254cute1_E,(_ZN40_INTERNAL_ec097b89_4_k_cu_e37f34bd_177254cuda3std3__45__cpo6cbeginE - _ZN40_INTERNAL_ec097b89_4_k_cu_e37f34bd_177254cute1_E)
_ZN40_INTERNAL_ec097b89_4_k_cu_e37f34bd_177254cute1_E:
	.zero		1
	.type		_ZN40_INTERNAL_ec097b89_4_k_cu_e37f34bd_177254cuda3std3__45__cpo6cbeginE,@object
	.size		_ZN40_INTERNAL_ec097b89_4_k_cu_e37f34bd_177254cuda3std3__45__cpo6cbeginE,(_ZN40_INTERNAL_ec097b89_4_k_cu_e37f34bd_177254cuda3std3__48in_placeE - _ZN40_INTERNAL_ec097b89_4_k_cu_e37f34bd_177254cuda3std3__45__cpo6cbeginE)
_ZN40_INTERNAL_ec097b89_4_k_cu_e37f34bd_177254cuda3std3__45__cpo6cbeginE:
	.zero		1
	.type		_ZN40_INTERNAL_ec097b89_4_k_cu_e37f34bd_177254cuda3std3__48in_placeE,@object
	.size		_ZN40_INTERNAL_ec097b89_4_k_cu_e37f34bd_177254cuda3std3__48in_placeE,(_ZN40_INTERNAL_ec097b89_4_k_cu_e37f34bd_177254cuda3std6ranges3__45__cpo9iter_moveE - _ZN40_INTERNAL_ec097b89_4_k_cu_e37f34bd_177254cuda3std3__48in_placeE)
_ZN40_INTERNAL_ec097b89_4_k_cu_e37f34bd_177254cuda3std3__48in_placeE:
	.zero		1
	.type		_ZN40_INTERNAL_ec097b89_4_k_cu_e37f34bd_177254cuda3std6ranges3__45__cpo9iter_moveE,@object
	.size		_ZN40_INTERNAL_ec097b89_4_k_cu_e37f34bd_177254cuda3std6ranges3__45__cpo9iter_moveE,(_ZN40_INTERNAL_ec097b89_4_k_cu_e37f34bd_177254cuda3std3__45__cpo5beginE - _ZN40_INTERNAL_ec097b89_4_k_cu_e37f34bd_177254cuda3std6ranges3__45__cpo9iter_moveE)
_ZN40_INTERNAL_ec097b89_4_k_cu_e37f34bd_177254cuda3std6ranges3__45__cpo9iter_moveE:
	.zero		1
	.type		_ZN40_INTERNAL_ec097b89_4_k_cu_e37f34bd_177254cuda3std3__45__cpo5beginE,@object
	.size		_ZN40_INTERNAL_ec097b89_4_k_cu_e37f34bd_177254cuda3std3__45__cpo5beginE,(_ZN40_INTERNAL_ec097b89_4_k_cu_e37f34bd_177254cuda3std3__442_GLOBAL__N__ec097b89_4_k_cu_e37f34bd_177256ignoreE - _ZN40_INTERNAL_ec097b89_4_k_cu_e37f34bd_177254cuda3std3__45__cpo5beginE)
_ZN40_INTERNAL_ec097b89_4_k_cu_e37f34bd_177254cuda3std3__45__cpo5beginE:
	.zero		1
	.type		_ZN40_INTERNAL_ec097b89_4_k_cu_e37f34bd_177254cuda3std3__442_GLOBAL__N__ec097b89_4_k_cu_e37f34bd_177256ignoreE,@object
	.size		_ZN40_INTERNAL_ec097b89_4_k_cu_e37f34bd_177254cuda3std3__442_GLOBAL__N__ec097b89_4_k_cu_e37f34bd_177256ignoreE,(_ZN40_INTERNAL_ec097b89_4_k_cu_e37f34bd_177254cute7productE - _ZN40_INTERNAL_ec097b89_4_k_cu_e37f34bd_177254cuda3std3__442_GLOBAL__N__ec097b89_4_k_cu_e37f34bd_177256ignoreE)
_ZN40_INTERNAL_ec097b89_4_k_cu_e37f34bd_177254cuda3std3__442_GLOBAL__N__ec097b89_4_k_cu_e37f34bd_177256ignoreE:
	.zero		1
	.type		_ZN40_INTERNAL_ec097b89_4_k_cu_e37f34bd_177254cute7productE,@object
	.size		_ZN40_INTERNAL_ec097b89_4_k_cu_e37f34bd_177254cute7productE,(_ZN40_INTERNAL_ec097b89_4_k_cu_e37f34bd_177254cuda3std3__45__cpo3endE - _ZN40_INTERNAL_ec097b89_4_k_cu_e37f34bd_177254cute7productE)
_ZN40_INTERNAL_ec097b89_4_k_cu_e37f34bd_177254cute7productE:
	.zero		1
	.type		_ZN40_INTERNAL_ec097b89_4_k_cu_e37f34bd_177254cuda3std3__45__cpo3endE,@object
	.size		_ZN40_INTERNAL_ec097b89_4_k_cu_e37f34bd_177254cuda3std3__45__cpo3endE,(_ZN40_INTERNAL_ec097b89_4_k_cu_e37f34bd_177254cuda3std3__419piecewise_constructE - _ZN40_INTERNAL_ec097b89_4_k_cu_e37f34bd_177254cuda3std3__45__cpo3endE)
_ZN40_INTERNAL_ec097b89_4_k_cu_e37f34bd_177254cuda3std3__45__cpo3endE:
	.zero		1
	.type		_ZN40_INTERNAL_ec097b89_4_k_cu_e37f34bd_177254cuda3std3__419piecewise_constructE,@object
	.size		_ZN40_INTERNAL_ec097b89_4_k_cu_e37f34bd_177254cuda3std3__419piecewise_constructE,(_ZN40_INTERNAL_ec097b89_4_k_cu_e37f34bd_177254cuda3std3__45__cpo4cendE - _ZN40_INTERNAL_ec097b89_4_k_cu_e37f34bd_177254cuda3std3__419piecewise_constructE)
_ZN40_INTERNAL_ec097b89_4_k_cu_e37f34bd_177254cuda3std3__419piecewise_constructE:
	.zero		1
	.type		_ZN40_INTERNAL_ec097b89_4_k_cu_e37f34bd_177254cuda3std3__45__cpo4cendE,@object
	.size		_ZN40_INTERNAL_ec097b89_4_k_cu_e37f34bd_177254cuda3std3__45__cpo4cendE,(_ZN40_INTERNAL_ec097b89_4_k_cu_e37f34bd_177254cuda3std6ranges3__45__cpo4swapE - _ZN40_INTERNAL_ec097b89_4_k_cu_e37f34bd_177254cuda3std3__45__cpo4cendE)
_ZN40_INTERNAL_ec097b89_4_k_cu_e37f34bd_177254cuda3std3__45__cpo4cendE:
	.zero		1
	.type		_ZN40_INTERNAL_ec097b89_4_k_cu_e37f34bd_177254cuda3std6ranges3__45__cpo4swapE,@object
	.size		_ZN40_INTERNAL_ec097b89_4_k_cu_e37f34bd_177254cuda3std6ranges3__45__cpo4swapE,(.L_8 - _ZN40_INTERNAL_ec097b89_4_k_cu_e37f34bd_177254cuda3std6ranges3__45__cpo4swapE)
_ZN40_INTERNAL_ec097b89_4_k_cu_e37f34bd_177254cuda3std6ranges3__45__cpo4swapE:
	.zero		1
.L_8:


//--------------------- .nv.constant0._ZN7cutlass13device_kernelINS_4gemm6kernel13GemmUniversalIN4cute5tupleIJiiiiEEENS1_10collective13CollectiveMmaINS1_34MainloopSm90TmaGmmaWarpSpecializedILi2ENS5_IJNS4_1CILi2EEENSA_ILi1EEESC_EEENS1_35KernelTmaWarpSpecializedCooperativeEEENS5_IJNSA_ILi128EEENSA_ILi224EEENSA_ILi256EEEEEEaNS5_IJlSC_lEEEaSK_NS4_8TiledMMAINS4_8MMA_AtomIJNS4_4SM904GMMA26MMA_64x32x32_S32S8S8_SS_TNEEEENS4_6LayoutISD_NS5_IJSC_NSA_ILi0EEESS_EEEEENS5_IJNS4_10UnderscoreESV_SV_EEEEENS4_13SM90_TMA_LOADENS4_14ComposedLayoutINS4_7SwizzleILi3ELi4ELi3EEENS4_18smem_ptr_flag_bitsILi8EEENSR_INS5_IJNSA_ILi8EEESG_EEENS5_IJSG_SC_EEEEEEEvNS4_8identityENS4_23SM90_TMA_LOAD_MULTICASTES18_vS19_EENS_8epilogue10collective6detail29Sm90TmaWarpSpecializedAdapterINS1D_15DefaultEpilogueIaSK_SK_NS1C_6thread17LinearCombinationIaLi1EiiLNS1H_9ScaleType4KindE0ELNS_15FloatRoundStyleE2EaEENS1_15EpilogueDefaultEEEEEvvEEEEvNT_6ParamsE --------------------------
	.section	.nv.constant0._ZN7cutlass13device_kernelINS_4gemm6kernel13GemmUniversalIN4cute5tupleIJiiiiEEENS1_10collective13CollectiveMmaINS1_34MainloopSm90TmaGmmaWarpSpecializedILi2ENS5_IJNS4_1CILi2EEENSA_ILi1EEESC_EEENS1_35KernelTmaWarpSpecializedCooperativeEEENS5_IJNSA_ILi128EEENSA_ILi224EEENSA_ILi256EEEEEEaNS5_IJlSC_lEEEaSK_NS4_8TiledMMAINS4_8MMA_AtomIJNS4_4SM904GMMA26MMA_64x32x32_S32S8S8_SS_TNEEEENS4_6LayoutISD_NS5_IJSC_NSA_ILi0EEESS_EEEEENS5_IJNS4_10UnderscoreESV_SV_EEEEENS4_13SM90_TMA_LOADENS4_14ComposedLayoutINS4_7SwizzleILi3ELi4ELi3EEENS4_18smem_ptr_flag_bitsILi8EEENSR_INS5_IJNSA_ILi8EEESG_EEENS5_IJSG_SC_EEEEEEEvNS4_8identityENS4_23SM90_TMA_LOAD_MULTICASTES18_vS19_EENS_8epilogue10collective6detail29Sm90TmaWarpSpecializedAdapterINS1D_15DefaultEpilogueIaSK_SK_NS1C_6thread17LinearCombinationIaLi1EiiLNS1H_9ScaleType4KindE0ELNS_15FloatRoundStyleE2EaEENS1_15EpilogueDefaultEEEEEvvEEEEvNT_6ParamsE,"a",@progbits
	.sectionflags	@""
	.align	4
.nv.constant0._ZN7cutlass13device_kernelINS_4gemm6kernel13GemmUniversalIN4cute5tupleIJiiiiEEENS1_10collective13CollectiveMmaINS1_34MainloopSm90TmaGmmaWarpSpecializedILi2ENS5_IJNS4_1CILi2EEENSA_ILi1EEESC_EEENS1_35KernelTmaWarpSpecializedCooperativeEEENS5_IJNSA_ILi128EEENSA_ILi224EEENSA_ILi256EEEEEEaNS5_IJlSC_lEEEaSK_NS4_8TiledMMAINS4_8MMA_AtomIJNS4_4SM904GMMA26MMA_64x32x32_S32S8S8_SS_TNEEEENS4_6LayoutISD_NS5_IJSC_NSA_ILi0EEESS_EEEEENS5_IJNS4_10UnderscoreESV_SV_EEEEENS4_13SM90_TMA_LOADENS4_14ComposedLayoutINS4_7SwizzleILi3ELi4ELi3EEENS4_18smem_ptr_flag_bitsILi8EEENSR_INS5_IJNSA_ILi8EEESG_EEENS5_IJSG_SC_EEEEEEEvNS4_8identityENS4_23SM90_TMA_LOAD_MULTICASTES18_vS19_EENS_8epilogue10collective6detail29Sm90TmaWarpSpecializedAdapterINS1D_15DefaultEpilogueIaSK_SK_NS1C_6thread17LinearCombinationIaLi1EiiLNS1H_9ScaleType4KindE0ELNS_15FloatRoundStyleE2EaEENS1_15EpilogueDefaultEEEEEvvEEEEvNT_6ParamsE:
	.zero		1664


//--------------------- SYMBOLS --------------------------

	.type		.nv.reservedSmem.offset0,@object
	.size		.nv.reservedSmem.offset0,0x4
	.type		__assertfail,@function
